	.target	sm_100a

	.elftype	@"ET_EXEC"


//--------------------- .note.nv.tkinfo           --------------------------
	.section	.note.nv.tkinfo,"",@"SHT_NOTE"
	.sectionflags	@"SHF_NOTE_NV_TKINFO"
	.tkinfo
        /*0018*/ 	.word	0x00000002
        /*0030*/ 	.string	""
        /*0030*/ 	.string	"ptxas"
        /*0030*/ 	.string	"Cuda compilation tools, release 13.0, V13.0.88"
        /*0030*/ 	.string	"Build cuda_13.0.r13.0/compiler.36424714_0"
        /*0030*/ 	.string	"-arch sm_100a -m 64 "



//--------------------- .note.nv.cuinfo           --------------------------
	.section	.note.nv.cuinfo,"",@"SHT_NOTE"
	.sectionflags	@"SHF_NOTE_NV_CUINFO"
        /*0018*/ 	.short	0x0002
        /*001a*/ 	.short	0x0064
        /*001c*/ 	.short	0x0082
	.zero		2


//--------------------- .nv.info                  --------------------------
	.section	.nv.info,"",@"SHT_CUDA_INFO"
	.align	4


	//----- nvinfo : EIATTR_REGCOUNT
	.align		4
        /*0000*/ 	.byte	0x04, 0x2f
        /*0002*/ 	.short	(.L_19 - .L_18)
	.align		4
.L_18:
        /*0004*/ 	.word	index@(_ZN7cutlass13device_kernelINS_4gemm6kernel13GemmUniversalIN4cute5tupleIJiiiiEEENS1_10collective13CollectiveMmaINS1_35MainloopSm100TmaUmmaWarpSpecializedILi34ELi2ELi4ENS5_IJNS4_1CILi1EEESB_SB_EEEEENS5_IJNSA_ILi64EEENSA_ILi128EEENSA_ILi32EEEEEEaNS5_IJlSB_lEEEaSI_NS4_8TiledMMAINS4_8MMA_AtomIJNS4_15SM100_MMA_S8_SSIaaiLi64ELi128ELNS4_4UMMA5MajorE0ELSN_0ELNSM_8SaturateE0EEEEEENS4_6LayoutISC_NS5_IJNSA_ILi0EEESS_SS_EEEEENS5_IJNS4_10UnderscoreESV_SV_EEEEENS4_13SM90_TMA_LOADENS4_14ComposedLayoutINS4_7SwizzleILi1ELi4ELi3EEENS4_18smem_ptr_flag_bitsILi8EEENSR_INS5_IJNSA_ILi8EEESG_EEENS5_IJSG_SB_EEEEEEEvNS4_8identityESY_S18_vS19_EENS_8epilogue10collective18CollectiveEpilogueINS1B_23Sm100TmaWarpSpecializedILi2ELi2ELi32ELb0ELb0EEEJSH_NS5_IJNSR_ISE_SB_EES1G_EEEaSI_aSI_NS1B_6fusion15FusionCallbacksIS1F_NS1I_17LinearCombinationIaiaiLNS_15FloatRoundStyleE2EEESH_S1H_JEEENS4_5SM1004TMEM4LOAD26SM100_TMEM_LOAD_16dp32b32xESY_NSZ_INS10_ILi2ELi4ELi3EEES13_NSR_INS5_IJS14_SE_EEENS5_IJSE_SB_EEEEEEENS4_39AutoVectorizingCopyWithAssumedAlignmentILi128EEENS4_14SM90_TMA_STOREES1W_S1Y_S1Y_EEEvvEEEEvNT_6ParamsE)
        /*0008*/ 	.word	0x0000007a


	//----- nvinfo : EIATTR_FRAME_SIZE
	.align		4
.L_19:
        /*000c*/ 	.byte	0x04, 0x11
        /*000e*/ 	.short	(.L_21 - .L_20)
	.align		4
.L_20:
        /*0010*/ 	.word	index@($__internal_2_$__cuda_sm10x_tcgen05_guardrail_trap_unallocated_columns_being_dealloced)
        /*0014*/ 	.word	0x00000000


	//----- nvinfo : EIATTR_FRAME_SIZE
	.align		4
.L_21:
        /*0018*/ 	.byte	0x04, 0x11
        /*001a*/ 	.short	(.L_23 - .L_22)
	.align		4
.L_22:
        /*001c*/ 	.word	index@($__internal_1_$__cuda_sm10x_tcgen05_guardrail_trap_phase_invalid_during_alloc)
        /*0020*/ 	.word	0x00000000


	//----- nvinfo : EIATTR_FRAME_SIZE
	.align		4
.L_23:
        /*0024*/ 	.byte	0x04, 0x11
        /*0026*/ 	.short	(.L_25 - .L_24)
	.align		4
.L_24:
        /*0028*/ 	.word	index@($__internal_0_$__cuda_sm10x_tcgen05_guardrail_trap_col_being_dealloced_not_returned_by_alloc)
        /*002c*/ 	.word	0x00000000


	//----- nvinfo : EIATTR_FRAME_SIZE
	.align		4
.L_25:
        /*0030*/ 	.byte	0x04, 0x11
        /*0032*/ 	.short	(.L_27 - .L_26)
	.align		4
.L_26:
        /*0034*/ 	.word	index@(_ZN7cutlass13device_kernelINS_4gemm6kernel13GemmUniversalIN4cute5tupleIJiiiiEEENS1_10collective13CollectiveMmaINS1_35MainloopSm100TmaUmmaWarpSpecializedILi34ELi2ELi4ENS5_IJNS4_1CILi1EEESB_SB_EEEEENS5_IJNSA_ILi64EEENSA_ILi128EEENSA_ILi32EEEEEEaNS5_IJlSB_lEEEaSI_NS4_8TiledMMAINS4_8MMA_AtomIJNS4_15SM100_MMA_S8_SSIaaiLi64ELi128ELNS4_4UMMA5MajorE0ELSN_0ELNSM_8SaturateE0EEEEEENS4_6LayoutISC_NS5_IJNSA_ILi0EEESS_SS_EEEEENS5_IJNS4_10UnderscoreESV_SV_EEEEENS4_13SM90_TMA_LOADENS4_14ComposedLayoutINS4_7SwizzleILi1ELi4ELi3EEENS4_18smem_ptr_flag_bitsILi8EEENSR_INS5_IJNSA_ILi8EEESG_EEENS5_IJSG_SB_EEEEEEEvNS4_8identityESY_S18_vS19_EENS_8epilogue10collective18CollectiveEpilogueINS1B_23Sm100TmaWarpSpecializedILi2ELi2ELi32ELb0ELb0EEEJSH_NS5_IJNSR_ISE_SB_EES1G_EEEaSI_aSI_NS1B_6fusion15FusionCallbacksIS1F_NS1I_17LinearCombinationIaiaiLNS_15FloatRoundStyleE2EEESH_S1H_JEEENS4_5SM1004TMEM4LOAD26SM100_TMEM_LOAD_16dp32b32xESY_NSZ_INS10_ILi2ELi4ELi3EEES13_NSR_INS5_IJS14_SE_EEENS5_IJSE_SB_EEEEEEENS4_39AutoVectorizingCopyWithAssumedAlignmentILi128EEENS4_14SM90_TMA_STOREES1W_S1Y_S1Y_EEEvvEEEEvNT_6ParamsE)
        /*0038*/ 	.word	0x00000000


	//----- nvinfo : EIATTR_MIN_STACK_SIZE
	.align		4
.L_27:
        /*003c*/ 	.byte	0x04, 0x12
        /*003e*/ 	.short	(.L_29 - .L_28)
	.align		4
.L_28:
        /*0040*/ 	.word	index@(_ZN7cutlass13device_kernelINS_4gemm6kernel13GemmUniversalIN4cute5tupleIJiiiiEEENS1_10collective13CollectiveMmaINS1_35MainloopSm100TmaUmmaWarpSpecializedILi34ELi2ELi4ENS5_IJNS4_1CILi1EEESB_SB_EEEEENS5_IJNSA_ILi64EEENSA_ILi128EEENSA_ILi32EEEEEEaNS5_IJlSB_lEEEaSI_NS4_8TiledMMAINS4_8MMA_AtomIJNS4_15SM100_MMA_S8_SSIaaiLi64ELi128ELNS4_4UMMA5MajorE0ELSN_0ELNSM_8SaturateE0EEEEEENS4_6LayoutISC_NS5_IJNSA_ILi0EEESS_SS_EEEEENS5_IJNS4_10UnderscoreESV_SV_EEEEENS4_13SM90_TMA_LOADENS4_14ComposedLayoutINS4_7SwizzleILi1ELi4ELi3EEENS4_18smem_ptr_flag_bitsILi8EEENSR_INS5_IJNSA_ILi8EEESG_EEENS5_IJSG_SB_EEEEEEEvNS4_8identityESY_S18_vS19_EENS_8epilogue10collective18CollectiveEpilogueINS1B_23Sm100TmaWarpSpecializedILi2ELi2ELi32ELb0ELb0EEEJSH_NS5_IJNSR_ISE_SB_EES1G_EEEaSI_aSI_NS1B_6fusion15FusionCallbacksIS1F_NS1I_17LinearCombinationIaiaiLNS_15FloatRoundStyleE2EEESH_S1H_JEEENS4_5SM1004TMEM4LOAD26SM100_TMEM_LOAD_16dp32b32xESY_NSZ_INS10_ILi2ELi4ELi3EEES13_NSR_INS5_IJS14_SE_EEENS5_IJSE_SB_EEEEEEENS4_39AutoVectorizingCopyWithAssumedAlignmentILi128EEENS4_14SM90_TMA_STOREES1W_S1Y_S1Y_EEEvvEEEEvNT_6ParamsE)
        /*0044*/ 	.word	0x00000000
.L_29:


//--------------------- .nv.compat                --------------------------
	.section	.nv.compat,"",@"SHT_CUDA_COMPAT_INFO"
	.align	4
        /*0000*/ 	.byte	0x02, 0x09, 0x01, 0x00, 0x02, 0x02, 0x03, 0x00, 0x02, 0x05, 0x06, 0x00, 0x03, 0x07, 0x01, 0x01
        /*0010*/ 	.byte	0x02, 0x03, 0x01, 0x00, 0x02, 0x06, 0x01, 0x00, 0x04, 0x0b, 0x08, 0x00, 0x01, 0x00, 0x00, 0x00
        /*0020*/ 	.byte	0x00, 0x00, 0x00, 0x00


//--------------------- .nv.info._ZN7cutlass13device_kernelINS_4gemm6kernel13GemmUniversalIN4cute5tupleIJiiiiEEENS1_10collective13CollectiveMmaINS1_35MainloopSm100TmaUmmaWarpSpecializedILi34ELi2ELi4ENS5_IJNS4_1CILi1EEESB_SB_EEEEENS5_IJNSA_ILi64EEENSA_ILi128EEENSA_ILi32EEEEEEaNS5_IJlSB_lEEEaSI_NS4_8TiledMMAINS4_8MMA_AtomIJNS4_15SM100_MMA_S8_SSIaaiLi64ELi128ELNS4_4UMMA5MajorE0ELSN_0ELNSM_8SaturateE0EEEEEENS4_6LayoutISC_NS5_IJNSA_ILi0EEESS_SS_EEEEENS5_IJNS4_10UnderscoreESV_SV_EEEEENS4_13SM90_TMA_LOADENS4_14ComposedLayoutINS4_7SwizzleILi1ELi4ELi3EEENS4_18smem_ptr_flag_bitsILi8EEENSR_INS5_IJNSA_ILi8EEESG_EEENS5_IJSG_SB_EEEEEEEvNS4_8identityESY_S18_vS19_EENS_8epilogue10collective18CollectiveEpilogueINS1B_23Sm100TmaWarpSpecializedILi2ELi2ELi32ELb0ELb0EEEJSH_NS5_IJNSR_ISE_SB_EES1G_EEEaSI_aSI_NS1B_6fusion15FusionCallbacksIS1F_NS1I_17LinearCombinationIaiaiLNS_15FloatRoundStyleE2EEESH_S1H_JEEENS4_5SM1004TMEM4LOAD26SM100_TMEM_LOAD_16dp32b32xESY_NSZ_INS10_ILi2ELi4ELi3EEES13_NSR_INS5_IJS14_SE_EEENS5_IJSE_SB_EEEEEEENS4_39AutoVectorizingCopyWithAssumedAlignmentILi128EEENS4_14SM90_TMA_STOREES1W_S1Y_S1Y_EEEvvEEEEvNT_6ParamsE --------------------------
	.section	.nv.info._ZN7cutlass13device_kernelINS_4gemm6kernel13GemmUniversalIN4cute5tupleIJiiiiEEENS1_10collective13CollectiveMmaINS1_35MainloopSm100TmaUmmaWarpSpecializedILi34ELi2ELi4ENS5_IJNS4_1CILi1EEESB_SB_EEEEENS5_IJNSA_ILi64EEENSA_ILi128EEENSA_ILi32EEEEEEaNS5_IJlSB_lEEEaSI_NS4_8TiledMMAINS4_8MMA_AtomIJNS4_15SM100_MMA_S8_SSIaaiLi64ELi128ELNS4_4UMMA5MajorE0ELSN_0ELNSM_8SaturateE0EEEEEENS4_6LayoutISC_NS5_IJNSA_ILi0EEESS_SS_EEEEENS5_IJNS4_10UnderscoreESV_SV_EEEEENS4_13SM90_TMA_LOADENS4_14ComposedLayoutINS4_7SwizzleILi1ELi4ELi3EEENS4_18smem_ptr_flag_bitsILi8EEENSR_INS5_IJNSA_ILi8EEESG_EEENS5_IJSG_SB_EEEEEEEvNS4_8identityESY_S18_vS19_EENS_8epilogue10collective18CollectiveEpilogueINS1B_23Sm100TmaWarpSpecializedILi2ELi2ELi32ELb0ELb0EEEJSH_NS5_IJNSR_ISE_SB_EES1G_EEEaSI_aSI_NS1B_6fusion15FusionCallbacksIS1F_NS1I_17LinearCombinationIaiaiLNS_15FloatRoundStyleE2EEESH_S1H_JEEENS4_5SM1004TMEM4LOAD26SM100_TMEM_LOAD_16dp32b32xESY_NSZ_INS10_ILi2ELi4ELi3EEES13_NSR_INS5_IJS14_SE_EEENS5_IJSE_SB_EEEEEEENS4_39AutoVectorizingCopyWithAssumedAlignmentILi128EEENS4_14SM90_TMA_STOREES1W_S1Y_S1Y_EEEvvEEEEvNT_6ParamsE,"",@"SHT_CUDA_INFO"
	.sectionflags	@""
	.align	4


	//----- nvinfo : EIATTR_CUDA_API_VERSION
	.align		4
        /*0000*/ 	.byte	0x04, 0x37
        /*0002*/ 	.short	(.L_31 - .L_30)
.L_30:
        /*0004*/ 	.word	0x00000082


	//----- nvinfo : EIATTR_KPARAM_INFO
	.align		4
.L_31:
        /*0008*/ 	.byte	0x04, 0x17
        /*000a*/ 	.short	(.L_33 - .L_32)
.L_32:
        /*000c*/ 	.word	0x00000000
        /*0010*/ 	.short	0x0000
        /*0012*/ 	.short	0x0000
        /*0014*/ 	.byte	0x00, 0xf0, 0x01, 0x20


	//----- nvinfo : EIATTR_AT_ENTRY_FRAGMENTS
	.align		4
.L_33:
        /*0018*/ 	.byte	0x04, 0x4f
        /*001a*/ 	.short	(.L_35 - .L_34)


	//   ....[0]....
.L_34:
        /*001c*/ 	.word	0x00000006


	//----- nvinfo : EIATTR_RESERVED_SMEM_USED
	.align		4
.L_35:
        /*0020*/ 	.byte	0x01, 0x41
	.zero		2


	//----- nvinfo : EIATTR_SPARSE_MMA_MASK
	.align		4
        /*0024*/ 	.byte	0x03, 0x50
        /*0026*/ 	.short	0x0000


	//----- nvinfo : EIATTR_TCGEN05_1CTA_USED
	.align		4
        /*0028*/ 	.byte	0x01, 0x51
	.zero		2


	//----- nvinfo : EIATTR_MAXREG_COUNT
	.align		4
        /*002c*/ 	.byte	0x03, 0x1b
        /*002e*/ 	.short	0x00ff


	//----- nvinfo : EIATTR_NUM_BARRIERS
	.align		4
        /*0030*/ 	.byte	0x02, 0x4c
        /*0032*/ 	.byte	0x07
	.zero		1


	//----- nvinfo : EIATTR_EXTERNS
	.align		4
        /*0034*/ 	.byte	0x04, 0x0f
        /*0036*/ 	.short	(.L_37 - .L_36)


	//   ....[0]....
	.align		4
.L_36:
        /*0038*/ 	.word	index@(__assertfail)


	//----- nvinfo : EIATTR_MERCURY_ISA_VERSION
	.align		4
.L_37:
        /*003c*/ 	.byte	0x03, 0x5f
        /*003e*/ 	.short	0x0101


	//----- nvinfo : EIATTR_INT_WARP_WIDE_INSTR_OFFSETS
	.align		4
        /*0040*/ 	.byte	0x04, 0x31
        /*0042*/ 	.short	(.L_39 - .L_38)


	//   ....[0]....
.L_38:
        /*0044*/ 	.word	0x00002190


	//   ....[1]....
        /*0048*/ 	.word	0x00004bd0


	//   ....[2]....
        /*004c*/ 	.word	0x00004bf0


	//   ....[3]....
        /*0050*/ 	.word	0x00004c20


	//   ....[4]....
        /*0054*/ 	.word	0x00005550


	//   ....[5]....
        /*0058*/ 	.word	0x000055c0


	//   ....[6]....
        /*005c*/ 	.word	0x000057a0


	//   ....[7]....
        /*0060*/ 	.word	0x00005900


	//----- nvinfo : EIATTR_COOP_GROUP_MASK_REGIDS
	.align		4
.L_39:
        /*0064*/ 	.byte	0x04, 0x29
        /*0066*/ 	.short	(.L_41 - .L_40)


	//   ....[0]....
.L_40:
        /*0068*/ 	.word	0xffffffff


	//   ....[1]....
        /*006c*/ 	.word	0xffffffff


	//   ....[2]....
        /*0070*/ 	.word	0xffffffff


	//   ....[3]....
        /*0074*/ 	.word	0xffffffff


	//   ....[4]....
        /*0078*/ 	.word	0xffffffff


	//   ....[5]....
        /*007c*/ 	.word	0xffffffff


	//   ....[6]....
        /*0080*/ 	.word	0xffffffff


	//   ....[7]....
        /*0084*/ 	.word	0xffffffff


	//   ....[8]....
        /*0088*/ 	.word	0xffffffff


	//   ....[9]....
        /*008c*/ 	.word	0xffffffff


	//   ....[10]....
        /*0090*/ 	.word	0xffffffff


	//   ....[11]....
        /*0094*/ 	.word	0xffffffff


	//   ....[12]....
        /*0098*/ 	.word	0xffffffff


	//----- nvinfo : EIATTR_COOP_GROUP_INSTR_OFFSETS
	.align		4
.L_41:
        /*009c*/ 	.byte	0x04, 0x28
        /*009e*/ 	.short	(.L_43 - .L_42)


	//   ....[0]....
.L_42:
        /*00a0*/ 	.word	0x00000090


	//   ....[1]....
        /*00a4*/ 	.word	0x000004d0


	//   ....[2]....
        /*00a8*/ 	.word	0x00000a30


	//   ....[3]....
        /*00ac*/ 	.word	0x00000b90


	//   ....[4]....
        /*00b0*/ 	.word	0x00000c90


	//   ....[5]....
        /*00b4*/ 	.word	0x00000e00


	//   ....[6]....
        /*00b8*/ 	.word	0x00000fa0


	//   ....[7]....
        /*00bc*/ 	.word	0x00002070


	//   ....[8]....
        /*00c0*/ 	.word	0x00003f30


	//   ....[9]....
        /*00c4*/ 	.word	0x00004140


	//   ....[10]....
        /*00c8*/ 	.word	0x00004170


	//   ....[11]....
        /*00cc*/ 	.word	0x00004ab0


	//   ....[12]....
        /*00d0*/ 	.word	0x00004ce0


	//----- nvinfo : EIATTR_VRC_CTA_INIT_COUNT
	.align		4
.L_43:
        /*00d4*/ 	.byte	0x02, 0x4a
        /*00d6*/ 	.byte	0x80
	.zero		1


	//----- nvinfo : EIATTR_SYSCALL_OFFSETS
	.align		4
        /*00d8*/ 	.byte	0x04, 0x46
        /*00da*/ 	.short	(.L_45 - .L_44)


	//   ....[0]....
.L_44:
        /*00dc*/ 	.word	0x00006350


	//   ....[1]....
        /*00e0*/ 	.word	0x00006490


	//   ....[2]....
        /*00e4*/ 	.word	0x00006c90


	//   ....[3]....
        /*00e8*/ 	.word	0x00007a30


	//----- nvinfo : EIATTR_MBARRIER_INSTR_OFFSETS
	.align		4
.L_45:
        /*00ec*/ 	.byte	0x04, 0x39
        /*00ee*/ 	.short	(.L_47 - .L_46)


	//   ....[0]....
.L_46:
        /*00f0*/ 	.word	0x000005d0
        /*00f4*/ 	.word	0x000000ff
        /*00f8*/ 	.word	0x00000000
        /*00fc*/ 	.short	0x0100
        /*00fe*/ 	.byte	0x05
	.zero		1


	//   ....[1]....
        /*0100*/ 	.word	0x000005e0
        /*0104*/ 	.word	0x000000ff
        /*0108*/ 	.word	0x00000110
        /*010c*/ 	.short	0x0100
        /*010e*/ 	.byte	0x05
	.zero		1


	//   ....[2]....
        /*0110*/ 	.word	0x000005f0
        /*0114*/ 	.word	0x000000ff
        /*0118*/ 	.word	0x00000008
        /*011c*/ 	.short	0x0100
        /*011e*/ 	.byte	0x05
	.zero		1


	//   ....[3]....
        /*0120*/ 	.word	0x00000600
        /*0124*/ 	.word	0x000000ff
        /*0128*/ 	.word	0x00000118
        /*012c*/ 	.short	0x0100
        /*012e*/ 	.byte	0x05
	.zero		1


	//   ....[4]....
        /*0130*/ 	.word	0x00000610
        /*0134*/ 	.word	0x000000ff
        /*0138*/ 	.word	0x00000010
        /*013c*/ 	.short	0x0100
        /*013e*/ 	.byte	0x05
	.zero		1


	//   ....[5]....
        /*0140*/ 	.word	0x00000620
        /*0144*/ 	.word	0x000000ff
        /*0148*/ 	.word	0x00000120
        /*014c*/ 	.short	0x0100
        /*014e*/ 	.byte	0x05
	.zero		1


	//   ....[6]....
        /*0150*/ 	.word	0x00000630
        /*0154*/ 	.word	0x000000ff
        /*0158*/ 	.word	0x00000018
        /*015c*/ 	.short	0x0100
        /*015e*/ 	.byte	0x05
	.zero		1


	//   ....[7]....
        /*0160*/ 	.word	0x00000640
        /*0164*/ 	.word	0x000000ff
        /*0168*/ 	.word	0x00000128
        /*016c*/ 	.short	0x0100
        /*016e*/ 	.byte	0x05
	.zero		1


	//   ....[8]....
        /*0170*/ 	.word	0x00000650
        /*0174*/ 	.word	0x000000ff
        /*0178*/ 	.word	0x00000020
        /*017c*/ 	.short	0x0100
        /*017e*/ 	.byte	0x05
	.zero		1


	//   ....[9]....
        /*0180*/ 	.word	0x00000660
        /*0184*/ 	.word	0x000000ff
        /*0188*/ 	.word	0x00000130
        /*018c*/ 	.short	0x0100
        /*018e*/ 	.byte	0x05
	.zero		1


	//   ....[10]....
        /*0190*/ 	.word	0x00000670
        /*0194*/ 	.word	0x000000ff
        /*0198*/ 	.word	0x00000028
        /*019c*/ 	.short	0x0100
        /*019e*/ 	.byte	0x05
	.zero		1


	//   ....[11]....
        /*01a0*/ 	.word	0x00000680
        /*01a4*/ 	.word	0x000000ff
        /*01a8*/ 	.word	0x00000138
        /*01ac*/ 	.short	0x0100
        /*01ae*/ 	.byte	0x05
	.zero		1


	//   ....[12]....
        /*01b0*/ 	.word	0x00000690
        /*01b4*/ 	.word	0x000000ff
        /*01b8*/ 	.word	0x00000030
        /*01bc*/ 	.short	0x0100
        /*01be*/ 	.byte	0x05
	.zero		1


	//   ....[13]....
        /*01c0*/ 	.word	0x000006a0
        /*01c4*/ 	.word	0x000000ff
        /*01c8*/ 	.word	0x00000140
        /*01cc*/ 	.short	0x0100
        /*01ce*/ 	.byte	0x05
	.zero		1


	//   ....[14]....
        /*01d0*/ 	.word	0x000006b0
        /*01d4*/ 	.word	0x000000ff
        /*01d8*/ 	.word	0x00000038
        /*01dc*/ 	.short	0x0100
        /*01de*/ 	.byte	0x05
	.zero		1


	//   ....[15]....
        /*01e0*/ 	.word	0x000006c0
        /*01e4*/ 	.word	0x000000ff
        /*01e8*/ 	.word	0x00000148
        /*01ec*/ 	.short	0x0100
        /*01ee*/ 	.byte	0x05
	.zero		1


	//   ....[16]....
        /*01f0*/ 	.word	0x000006d0
        /*01f4*/ 	.word	0x000000ff
        /*01f8*/ 	.word	0x00000040
        /*01fc*/ 	.short	0x0100
        /*01fe*/ 	.byte	0x05
	.zero		1


	//   ....[17]....
        /*0200*/ 	.word	0x000006e0
        /*0204*/ 	.word	0x000000ff
        /*0208*/ 	.word	0x00000150
        /*020c*/ 	.short	0x0100
        /*020e*/ 	.byte	0x05
	.zero		1


	//   ....[18]....
        /*0210*/ 	.word	0x000006f0
        /*0214*/ 	.word	0x000000ff
        /*0218*/ 	.word	0x00000048
        /*021c*/ 	.short	0x0100
        /*021e*/ 	.byte	0x05
	.zero		1


	//   ....[19]....
        /*0220*/ 	.word	0x00000700
        /*0224*/ 	.word	0x000000ff
        /*0228*/ 	.word	0x00000158
        /*022c*/ 	.short	0x0100
        /*022e*/ 	.byte	0x05
	.zero		1


	//   ....[20]....
        /*0230*/ 	.word	0x00000710
        /*0234*/ 	.word	0x000000ff
        /*0238*/ 	.word	0x00000050
        /*023c*/ 	.short	0x0100
        /*023e*/ 	.byte	0x05
	.zero		1


	//   ....[21]....
        /*0240*/ 	.word	0x00000720
        /*0244*/ 	.word	0x000000ff
        /*0248*/ 	.word	0x00000160
        /*024c*/ 	.short	0x0100
        /*024e*/ 	.byte	0x05
	.zero		1


	//   ....[22]....
        /*0250*/ 	.word	0x00000730
        /*0254*/ 	.word	0x000000ff
        /*0258*/ 	.word	0x00000058
        /*025c*/ 	.short	0x0100
        /*025e*/ 	.byte	0x05
	.zero		1


	//   ....[23]....
        /*0260*/ 	.word	0x00000740
        /*0264*/ 	.word	0x000000ff
        /*0268*/ 	.word	0x00000168
        /*026c*/ 	.short	0x0100
        /*026e*/ 	.byte	0x05
	.zero		1


	//   ....[24]....
        /*0270*/ 	.word	0x00000750
        /*0274*/ 	.word	0x000000ff
        /*0278*/ 	.word	0x00000060
        /*027c*/ 	.short	0x0100
        /*027e*/ 	.byte	0x05
	.zero		1


	//   ....[25]....
        /*0280*/ 	.word	0x00000760
        /*0284*/ 	.word	0x000000ff
        /*0288*/ 	.word	0x00000170
        /*028c*/ 	.short	0x0100
        /*028e*/ 	.byte	0x05
	.zero		1


	//   ....[26]....
        /*0290*/ 	.word	0x00000770
        /*0294*/ 	.word	0x000000ff
        /*0298*/ 	.word	0x00000068
        /*029c*/ 	.short	0x0100
        /*029e*/ 	.byte	0x05
	.zero		1


	//   ....[27]....
        /*02a0*/ 	.word	0x00000780
        /*02a4*/ 	.word	0x000000ff
        /*02a8*/ 	.word	0x00000178
        /*02ac*/ 	.short	0x0100
        /*02ae*/ 	.byte	0x05
	.zero		1


	//   ....[28]....
        /*02b0*/ 	.word	0x00000790
        /*02b4*/ 	.word	0x000000ff
        /*02b8*/ 	.word	0x00000070
        /*02bc*/ 	.short	0x0100
        /*02be*/ 	.byte	0x05
	.zero		1


	//   ....[29]....
        /*02c0*/ 	.word	0x000007a0
        /*02c4*/ 	.word	0x000000ff
        /*02c8*/ 	.word	0x00000180
        /*02cc*/ 	.short	0x0100
        /*02ce*/ 	.byte	0x05
	.zero		1


	//   ....[30]....
        /*02d0*/ 	.word	0x000007b0
        /*02d4*/ 	.word	0x000000ff
        /*02d8*/ 	.word	0x00000078
        /*02dc*/ 	.short	0x0100
        /*02de*/ 	.byte	0x05
	.zero		1


	//   ....[31]....
        /*02e0*/ 	.word	0x000007c0
        /*02e4*/ 	.word	0x000000ff
        /*02e8*/ 	.word	0x00000188
        /*02ec*/ 	.short	0x0100
        /*02ee*/ 	.byte	0x05
	.zero		1


	//   ....[32]....
        /*02f0*/ 	.word	0x000007d0
        /*02f4*/ 	.word	0x000000ff
        /*02f8*/ 	.word	0x00000080
        /*02fc*/ 	.short	0x0100
        /*02fe*/ 	.byte	0x05
	.zero		1


	//   ....[33]....
        /*0300*/ 	.word	0x000007e0
        /*0304*/ 	.word	0x000000ff
        /*0308*/ 	.word	0x00000190
        /*030c*/ 	.short	0x0100
        /*030e*/ 	.byte	0x05
	.zero		1


	//   ....[34]....
        /*0310*/ 	.word	0x000007f0
        /*0314*/ 	.word	0x000000ff
        /*0318*/ 	.word	0x00000088
        /*031c*/ 	.short	0x0100
        /*031e*/ 	.byte	0x05
	.zero		1


	//   ....[35]....
        /*0320*/ 	.word	0x00000800
        /*0324*/ 	.word	0x000000ff
        /*0328*/ 	.word	0x00000198
        /*032c*/ 	.short	0x0100
        /*032e*/ 	.byte	0x05
	.zero		1


	//   ....[36]....
        /*0330*/ 	.word	0x00000810
        /*0334*/ 	.word	0x000000ff
        /*0338*/ 	.word	0x00000090
        /*033c*/ 	.short	0x0100
        /*033e*/ 	.byte	0x05
	.zero		1


	//   ....[37]....
        /*0340*/ 	.word	0x00000820
        /*0344*/ 	.word	0x000000ff
        /*0348*/ 	.word	0x000001a0
        /*034c*/ 	.short	0x0100
        /*034e*/ 	.byte	0x05
	.zero		1


	//   ....[38]....
        /*0350*/ 	.word	0x00000830
        /*0354*/ 	.word	0x000000ff
        /*0358*/ 	.word	0x00000098
        /*035c*/ 	.short	0x0100
        /*035e*/ 	.byte	0x05
	.zero		1


	//   ....[39]....
        /*0360*/ 	.word	0x00000840
        /*0364*/ 	.word	0x000000ff
        /*0368*/ 	.word	0x000001a8
        /*036c*/ 	.short	0x0100
        /*036e*/ 	.byte	0x05
	.zero		1


	//   ....[40]....
        /*0370*/ 	.word	0x00000850
        /*0374*/ 	.word	0x000000ff
        /*0378*/ 	.word	0x000000a0
        /*037c*/ 	.short	0x0100
        /*037e*/ 	.byte	0x05
	.zero		1


	//   ....[41]....
        /*0380*/ 	.word	0x00000860
        /*0384*/ 	.word	0x000000ff
        /*0388*/ 	.word	0x000001b0
        /*038c*/ 	.short	0x0100
        /*038e*/ 	.byte	0x05
	.zero		1


	//   ....[42]....
        /*0390*/ 	.word	0x00000870
        /*0394*/ 	.word	0x000000ff
        /*0398*/ 	.word	0x000000a8
        /*039c*/ 	.short	0x0100
        /*039e*/ 	.byte	0x05
	.zero		1


	//   ....[43]....
        /*03a0*/ 	.word	0x00000880
        /*03a4*/ 	.word	0x000000ff
        /*03a8*/ 	.word	0x000001b8
        /*03ac*/ 	.short	0x0100
        /*03ae*/ 	.byte	0x05
	.zero		1


	//   ....[44]....
        /*03b0*/ 	.word	0x00000890
        /*03b4*/ 	.word	0x000000ff
        /*03b8*/ 	.word	0x000000b0
        /*03bc*/ 	.short	0x0100
        /*03be*/ 	.byte	0x05
	.zero		1


	//   ....[45]....
        /*03c0*/ 	.word	0x000008a0
        /*03c4*/ 	.word	0x000000ff
        /*03c8*/ 	.word	0x000001c0
        /*03cc*/ 	.short	0x0100
        /*03ce*/ 	.byte	0x05
	.zero		1


	//   ....[46]....
        /*03d0*/ 	.word	0x000008b0
        /*03d4*/ 	.word	0x000000ff
        /*03d8*/ 	.word	0x000000b8
        /*03dc*/ 	.short	0x0100
        /*03de*/ 	.byte	0x05
	.zero		1


	//   ....[47]....
        /*03e0*/ 	.word	0x000008c0
        /*03e4*/ 	.word	0x000000ff
        /*03e8*/ 	.word	0x000001c8
        /*03ec*/ 	.short	0x0100
        /*03ee*/ 	.byte	0x05
	.zero		1


	//   ....[48]....
        /*03f0*/ 	.word	0x000008d0
        /*03f4*/ 	.word	0x000000ff
        /*03f8*/ 	.word	0x000000c0
        /*03fc*/ 	.short	0x0100
        /*03fe*/ 	.byte	0x05
	.zero		1


	//   ....[49]....
        /*0400*/ 	.word	0x000008e0
        /*0404*/ 	.word	0x000000ff
        /*0408*/ 	.word	0x000001d0
        /*040c*/ 	.short	0x0100
        /*040e*/ 	.byte	0x05
	.zero		1


	//   ....[50]....
        /*0410*/ 	.word	0x000008f0
        /*0414*/ 	.word	0x000000ff
        /*0418*/ 	.word	0x000000c8
        /*041c*/ 	.short	0x0100
        /*041e*/ 	.byte	0x05
	.zero		1


	//   ....[51]....
        /*0420*/ 	.word	0x00000900
        /*0424*/ 	.word	0x000000ff
        /*0428*/ 	.word	0x000001d8
        /*042c*/ 	.short	0x0100
        /*042e*/ 	.byte	0x05
	.zero		1


	//   ....[52]....
        /*0430*/ 	.word	0x00000910
        /*0434*/ 	.word	0x000000ff
        /*0438*/ 	.word	0x000000d0
        /*043c*/ 	.short	0x0100
        /*043e*/ 	.byte	0x05
	.zero		1


	//   ....[53]....
        /*0440*/ 	.word	0x00000920
        /*0444*/ 	.word	0x000000ff
        /*0448*/ 	.word	0x000001e0
        /*044c*/ 	.short	0x0100
        /*044e*/ 	.byte	0x05
	.zero		1


	//   ....[54]....
        /*0450*/ 	.word	0x00000930
        /*0454*/ 	.word	0x000000ff
        /*0458*/ 	.word	0x000000d8
        /*045c*/ 	.short	0x0100
        /*045e*/ 	.byte	0x05
	.zero		1


	//   ....[55]....
        /*0460*/ 	.word	0x00000940
        /*0464*/ 	.word	0x000000ff
        /*0468*/ 	.word	0x000001e8
        /*046c*/ 	.short	0x0100
        /*046e*/ 	.byte	0x05
	.zero		1


	//   ....[56]....
        /*0470*/ 	.word	0x00000950
        /*0474*/ 	.word	0x000000ff
        /*0478*/ 	.word	0x000000e0
        /*047c*/ 	.short	0x0100
        /*047e*/ 	.byte	0x05
	.zero		1


	//   ....[57]....
        /*0480*/ 	.word	0x00000960
        /*0484*/ 	.word	0x000000ff
        /*0488*/ 	.word	0x000001f0
        /*048c*/ 	.short	0x0100
        /*048e*/ 	.byte	0x05
	.zero		1


	//   ....[58]....
        /*0490*/ 	.word	0x00000970
        /*0494*/ 	.word	0x000000ff
        /*0498*/ 	.word	0x000000e8
        /*049c*/ 	.short	0x0100
        /*049e*/ 	.byte	0x05
	.zero		1


	//   ....[59]....
        /*04a0*/ 	.word	0x00000980
        /*04a4*/ 	.word	0x000000ff
        /*04a8*/ 	.word	0x000001f8
        /*04ac*/ 	.short	0x0100
        /*04ae*/ 	.byte	0x05
	.zero		1


	//   ....[60]....
        /*04b0*/ 	.word	0x00000990
        /*04b4*/ 	.word	0x000000ff
        /*04b8*/ 	.word	0x000000f0
        /*04bc*/ 	.short	0x0100
        /*04be*/ 	.byte	0x05
	.zero		1


	//   ....[61]....
        /*04c0*/ 	.word	0x000009a0
        /*04c4*/ 	.word	0x000000ff
        /*04c8*/ 	.word	0x00000200
        /*04cc*/ 	.short	0x0100
        /*04ce*/ 	.byte	0x05
	.zero		1


	//   ....[62]....
        /*04d0*/ 	.word	0x000009b0
        /*04d4*/ 	.word	0x000000ff
        /*04d8*/ 	.word	0x000000f8
        /*04dc*/ 	.short	0x0100
        /*04de*/ 	.byte	0x05
	.zero		1


	//   ....[63]....
        /*04e0*/ 	.word	0x000009c0
        /*04e4*/ 	.word	0x000000ff
        /*04e8*/ 	.word	0x00000208
        /*04ec*/ 	.short	0x0100
        /*04ee*/ 	.byte	0x05
	.zero		1


	//   ....[64]....
        /*04f0*/ 	.word	0x000009d0
        /*04f4*/ 	.word	0x000000ff
        /*04f8*/ 	.word	0x00000100
        /*04fc*/ 	.short	0x0100
        /*04fe*/ 	.byte	0x05
	.zero		1


	//   ....[65]....
        /*0500*/ 	.word	0x000009e0
        /*0504*/ 	.word	0x000000ff
        /*0508*/ 	.word	0x00000210
        /*050c*/ 	.short	0x0100
        /*050e*/ 	.byte	0x05
	.zero		1


	//   ....[66]....
        /*0510*/ 	.word	0x000009f0
        /*0514*/ 	.word	0x000000ff
        /*0518*/ 	.word	0x00000108
        /*051c*/ 	.short	0x0100
        /*051e*/ 	.byte	0x05
	.zero		1


	//   ....[67]....
        /*0520*/ 	.word	0x00000a00
        /*0524*/ 	.word	0x000000ff
        /*0528*/ 	.word	0x00000218
        /*052c*/ 	.short	0x0100
        /*052e*/ 	.byte	0x05
	.zero		1


	//   ....[68]....
        /*0530*/ 	.word	0x00000b40
        /*0534*/ 	.word	0x000000ff
        /*0538*/ 	.word	0x00000220
        /*053c*/ 	.short	0x0100
        /*053e*/ 	.byte	0x07
	.zero		1


	//   ....[69]....
        /*0540*/ 	.word	0x00000b50
        /*0544*/ 	.word	0x000000ff
        /*0548*/ 	.word	0x00000230
        /*054c*/ 	.short	0x0100
        /*054e*/ 	.byte	0x07
	.zero		1


	//   ....[70]....
        /*0550*/ 	.word	0x00000b60
        /*0554*/ 	.word	0x000000ff
        /*0558*/ 	.word	0x00000228
        /*055c*/ 	.short	0x0100
        /*055e*/ 	.byte	0x07
	.zero		1


	//   ....[71]....
        /*0560*/ 	.word	0x00000b70
        /*0564*/ 	.word	0x000000ff
        /*0568*/ 	.word	0x00000238
        /*056c*/ 	.short	0x0100
        /*056e*/ 	.byte	0x07
	.zero		1


	//   ....[72]....
        /*0570*/ 	.word	0x00000c60
        /*0574*/ 	.word	0x000000ff
        /*0578*/ 	.word	0x00000240
        /*057c*/ 	.short	0x0100
        /*057e*/ 	.byte	0x05
	.zero		1


	//   ....[73]....
        /*0580*/ 	.word	0x00000c70
        /*0584*/ 	.word	0x000000ff
        /*0588*/ 	.word	0x00000248
        /*058c*/ 	.short	0x0100
        /*058e*/ 	.byte	0x05
	.zero		1


	//   ....[74]....
        /*0590*/ 	.word	0x00000db0
        /*0594*/ 	.word	0x000000ff
        /*0598*/ 	.word	0x00000250
        /*059c*/ 	.short	0x0100
        /*059e*/ 	.byte	0x05
	.zero		1


	//   ....[75]....
        /*05a0*/ 	.word	0x00000dc0
        /*05a4*/ 	.word	0x000000ff
        /*05a8*/ 	.word	0x00000260
        /*05ac*/ 	.short	0x0100
        /*05ae*/ 	.byte	0x05
	.zero		1


	//   ....[76]....
        /*05b0*/ 	.word	0x00000dd0
        /*05b4*/ 	.word	0x000000ff
        /*05b8*/ 	.word	0x00000258
        /*05bc*/ 	.short	0x0100
        /*05be*/ 	.byte	0x05
	.zero		1


	//   ....[77]....
        /*05c0*/ 	.word	0x00000de0
        /*05c4*/ 	.word	0x000000ff
        /*05c8*/ 	.word	0x00000268
        /*05cc*/ 	.short	0x0100
        /*05ce*/ 	.byte	0x05
	.zero		1


	//   ....[78]....
        /*05d0*/ 	.word	0x00000f10
        /*05d4*/ 	.word	0x000000ff
        /*05d8*/ 	.word	0x00000270
        /*05dc*/ 	.short	0x0100
        /*05de*/ 	.byte	0x07
	.zero		1


	//   ....[79]....
        /*05e0*/ 	.word	0x00000f20
        /*05e4*/ 	.word	0x000000ff
        /*05e8*/ 	.word	0x00000290
        /*05ec*/ 	.short	0x0100
        /*05ee*/ 	.byte	0x07
	.zero		1


	//   ....[80]....
        /*05f0*/ 	.word	0x00000f30
        /*05f4*/ 	.word	0x000000ff
        /*05f8*/ 	.word	0x00000278
        /*05fc*/ 	.short	0x0100
        /*05fe*/ 	.byte	0x07
	.zero		1


	//   ....[81]....
        /*0600*/ 	.word	0x00000f40
        /*0604*/ 	.word	0x000000ff
        /*0608*/ 	.word	0x00000298
        /*060c*/ 	.short	0x0100
        /*060e*/ 	.byte	0x07
	.zero		1


	//   ....[82]....
        /*0610*/ 	.word	0x00000f50
        /*0614*/ 	.word	0x000000ff
        /*0618*/ 	.word	0x00000280
        /*061c*/ 	.short	0x0100
        /*061e*/ 	.byte	0x07
	.zero		1


	//   ....[83]....
        /*0620*/ 	.word	0x00000f60
        /*0624*/ 	.word	0x000000ff
        /*0628*/ 	.word	0x000002a0
        /*062c*/ 	.short	0x0100
        /*062e*/ 	.byte	0x07
	.zero		1


	//   ....[84]....
        /*0630*/ 	.word	0x00000f70
        /*0634*/ 	.word	0x000000ff
        /*0638*/ 	.word	0x00000288
        /*063c*/ 	.short	0x0100
        /*063e*/ 	.byte	0x07
	.zero		1


	//   ....[85]....
        /*0640*/ 	.word	0x00000f80
        /*0644*/ 	.word	0x000000ff
        /*0648*/ 	.word	0x000002a8
        /*064c*/ 	.short	0x0100
        /*064e*/ 	.byte	0x07
	.zero		1


	//   ....[86]....
        /*0650*/ 	.word	0x00001070
        /*0654*/ 	.word	0x000000ff
        /*0658*/ 	.word	0x000002b0
        /*065c*/ 	.short	0x0100
        /*065e*/ 	.byte	0x05
	.zero		1


	//   ....[87]....
        /*0660*/ 	.word	0x00001080
        /*0664*/ 	.word	0x000000ff
        /*0668*/ 	.word	0x000002c0
        /*066c*/ 	.short	0x0100
        /*066e*/ 	.byte	0x05
	.zero		1


	//   ....[88]....
        /*0670*/ 	.word	0x00001090
        /*0674*/ 	.word	0x000000ff
        /*0678*/ 	.word	0x000002b8
        /*067c*/ 	.short	0x0100
        /*067e*/ 	.byte	0x05
	.zero		1


	//   ....[89]....
        /*0680*/ 	.word	0x000010a0
        /*0684*/ 	.word	0x000000ff
        /*0688*/ 	.word	0x000002c8
        /*068c*/ 	.short	0x0100
        /*068e*/ 	.byte	0x05
	.zero		1


	//   ....[90]....
        /*0690*/ 	.word	0x00001970
        /*0694*/ 	.word	0x00000003
        /*0698*/ 	.word	0x000002c0
        /*069c*/ 	.short	0x010a
        /*069e*/ 	.byte	0xff
	.zero		1


	//   ....[91]....
        /*06a0*/ 	.word	0x000019a0
        /*06a4*/ 	.word	0x00000003
        /*06a8*/ 	.word	0x000002b0
        /*06ac*/ 	.short	0x0101
        /*06ae*/ 	.byte	0xff
	.zero		1


	//   ....[92]....
        /*06b0*/ 	.word	0x00001a70
        /*06b4*/ 	.word	0x000000ff
        /*06b8*/ 	.word	0x00000110
        /*06bc*/ 	.short	0x010a
        /*06be*/ 	.byte	0x08
	.zero		1


	//   ....[93]....
        /*06c0*/ 	.word	0x00001b10
        /*06c4*/ 	.word	0x000000ff
        /*06c8*/ 	.word	0x00000110
        /*06cc*/ 	.short	0x010a
        /*06ce*/ 	.byte	0x21
	.zero		1


	//   ....[94]....
        /*06d0*/ 	.word	0x00001c60
        /*06d4*/ 	.word	0x000000ff
        /*06d8*/ 	.word	0x00000110
        /*06dc*/ 	.short	0x010a
        /*06de*/ 	.byte	0x08
	.zero		1


	//   ....[95]....
        /*06e0*/ 	.word	0x00001d70
        /*06e4*/ 	.word	0x000000ff
        /*06e8*/ 	.word	0x00000248
        /*06ec*/ 	.short	0x0101
        /*06ee*/ 	.byte	0x04
	.zero		1


	//   ....[96]....
        /*06f0*/ 	.word	0x00001d90
        /*06f4*/ 	.word	0x000000ff
        /*06f8*/ 	.word	0x00000110
        /*06fc*/ 	.short	0x010a
        /*06fe*/ 	.byte	0x08
	.zero		1


	//   ....[97]....
        /*0700*/ 	.word	0x00001e10
        /*0704*/ 	.word	0x000000ff
        /*0708*/ 	.word	0x00000110
        /*070c*/ 	.short	0x010a
        /*070e*/ 	.byte	0x11
	.zero		1


	//   ....[98]....
        /*0710*/ 	.word	0x00001f60
        /*0714*/ 	.word	0x000000ff
        /*0718*/ 	.word	0x00000110
        /*071c*/ 	.short	0x010a
        /*071e*/ 	.byte	0x08
	.zero		1


	//   ....[99]....
        /*0720*/ 	.word	0x000020a0
        /*0724*/ 	.word	0x00000002
        /*0728*/ 	.word	0x00000250
        /*072c*/ 	.short	0x010a
        /*072e*/ 	.byte	0xff
	.zero		1


	//   ....[100]....
        /*0730*/ 	.word	0x00002160
        /*0734*/ 	.word	0x00000002
        /*0738*/ 	.word	0x00000000
        /*073c*/ 	.short	0x0101
        /*073e*/ 	.byte	0xff
	.zero		1


	//   ....[101]....
        /*0740*/ 	.word	0x000026c0
        /*0744*/ 	.word	0x000000ff
        /*0748*/ 	.word	0x00000000
        /*074c*/ 	.short	0x010a
        /*074e*/ 	.byte	0x05
	.zero		1


	//   ....[102]....
        /*0750*/ 	.word	0x00002750
        /*0754*/ 	.word	0x000000ff
        /*0758*/ 	.word	0x00000000
        /*075c*/ 	.short	0x010a
        /*075e*/ 	.byte	0x05
	.zero		1


	//   ....[103]....
        /*0760*/ 	.word	0x000027e0
        /*0764*/ 	.word	0x000000ff
        /*0768*/ 	.word	0x00000000
        /*076c*/ 	.short	0x010a
        /*076e*/ 	.byte	0x05
	.zero		1


	//   ....[104]....
        /*0770*/ 	.word	0x00002870
        /*0774*/ 	.word	0x000000ff
        /*0778*/ 	.word	0x00000000
        /*077c*/ 	.short	0x010a
        /*077e*/ 	.byte	0x05
	.zero		1


	//   ....[105]....
        /*0780*/ 	.word	0x00002900
        /*0784*/ 	.word	0x000000ff
        /*0788*/ 	.word	0x00000000
        /*078c*/ 	.short	0x010a
        /*078e*/ 	.byte	0x05
	.zero		1


	//   ....[106]....
        /*0790*/ 	.word	0x00002990
        /*0794*/ 	.word	0x000000ff
        /*0798*/ 	.word	0x00000000
        /*079c*/ 	.short	0x010a
        /*079e*/ 	.byte	0x05
	.zero		1


	//   ....[107]....
        /*07a0*/ 	.word	0x00002a20
        /*07a4*/ 	.word	0x000000ff
        /*07a8*/ 	.word	0x00000000
        /*07ac*/ 	.short	0x010a
        /*07ae*/ 	.byte	0x05
	.zero		1


	//   ....[108]....
        /*07b0*/ 	.word	0x00002ab0
        /*07b4*/ 	.word	0x000000ff
        /*07b8*/ 	.word	0x00000000
        /*07bc*/ 	.short	0x010a
        /*07be*/ 	.byte	0x05
	.zero		1


	//   ....[109]....
        /*07c0*/ 	.word	0x00002b40
        /*07c4*/ 	.word	0x000000ff
        /*07c8*/ 	.word	0x00000000
        /*07cc*/ 	.short	0x010a
        /*07ce*/ 	.byte	0x05
	.zero		1


	//   ....[110]....
        /*07d0*/ 	.word	0x00002bd0
        /*07d4*/ 	.word	0x000000ff
        /*07d8*/ 	.word	0x00000000
        /*07dc*/ 	.short	0x010a
        /*07de*/ 	.byte	0x05
	.zero		1


	//   ....[111]....
        /*07e0*/ 	.word	0x00002c60
        /*07e4*/ 	.word	0x000000ff
        /*07e8*/ 	.word	0x00000000
        /*07ec*/ 	.short	0x010a
        /*07ee*/ 	.byte	0x05
	.zero		1


	//   ....[112]....
        /*07f0*/ 	.word	0x00002cf0
        /*07f4*/ 	.word	0x000000ff
        /*07f8*/ 	.word	0x00000000
        /*07fc*/ 	.short	0x010a
        /*07fe*/ 	.byte	0x05
	.zero		1


	//   ....[113]....
        /*0800*/ 	.word	0x00002d80
        /*0804*/ 	.word	0x000000ff
        /*0808*/ 	.word	0x00000000
        /*080c*/ 	.short	0x010a
        /*080e*/ 	.byte	0x05
	.zero		1


	//   ....[114]....
        /*0810*/ 	.word	0x00002e10
        /*0814*/ 	.word	0x000000ff
        /*0818*/ 	.word	0x00000000
        /*081c*/ 	.short	0x010a
        /*081e*/ 	.byte	0x05
	.zero		1


	//   ....[115]....
        /*0820*/ 	.word	0x00002ea0
        /*0824*/ 	.word	0x000000ff
        /*0828*/ 	.word	0x00000000
        /*082c*/ 	.short	0x010a
        /*082e*/ 	.byte	0x05
	.zero		1


	//   ....[116]....
        /*0830*/ 	.word	0x00002f30
        /*0834*/ 	.word	0x000000ff
        /*0838*/ 	.word	0x00000000
        /*083c*/ 	.short	0x010a
        /*083e*/ 	.byte	0x05
	.zero		1


	//   ....[117]....
        /*0840*/ 	.word	0x00002fc0
        /*0844*/ 	.word	0x000000ff
        /*0848*/ 	.word	0x00000000
        /*084c*/ 	.short	0x010a
        /*084e*/ 	.byte	0x05
	.zero		1


	//   ....[118]....
        /*0850*/ 	.word	0x00003050
        /*0854*/ 	.word	0x000000ff
        /*0858*/ 	.word	0x00000000
        /*085c*/ 	.short	0x010a
        /*085e*/ 	.byte	0x05
	.zero		1


	//   ....[119]....
        /*0860*/ 	.word	0x000030e0
        /*0864*/ 	.word	0x000000ff
        /*0868*/ 	.word	0x00000000
        /*086c*/ 	.short	0x010a
        /*086e*/ 	.byte	0x05
	.zero		1


	//   ....[120]....
        /*0870*/ 	.word	0x00003170
        /*0874*/ 	.word	0x000000ff
        /*0878*/ 	.word	0x00000000
        /*087c*/ 	.short	0x010a
        /*087e*/ 	.byte	0x05
	.zero		1


	//   ....[121]....
        /*0880*/ 	.word	0x00003200
        /*0884*/ 	.word	0x000000ff
        /*0888*/ 	.word	0x00000000
        /*088c*/ 	.short	0x010a
        /*088e*/ 	.byte	0x05
	.zero		1


	//   ....[122]....
        /*0890*/ 	.word	0x00003290
        /*0894*/ 	.word	0x000000ff
        /*0898*/ 	.word	0x00000000
        /*089c*/ 	.short	0x010a
        /*089e*/ 	.byte	0x05
	.zero		1


	//   ....[123]....
        /*08a0*/ 	.word	0x00003320
        /*08a4*/ 	.word	0x000000ff
        /*08a8*/ 	.word	0x00000000
        /*08ac*/ 	.short	0x010a
        /*08ae*/ 	.byte	0x05
	.zero		1


	//   ....[124]....
        /*08b0*/ 	.word	0x000033b0
        /*08b4*/ 	.word	0x000000ff
        /*08b8*/ 	.word	0x00000000
        /*08bc*/ 	.short	0x010a
        /*08be*/ 	.byte	0x05
	.zero		1


	//   ....[125]....
        /*08c0*/ 	.word	0x00003440
        /*08c4*/ 	.word	0x000000ff
        /*08c8*/ 	.word	0x00000000
        /*08cc*/ 	.short	0x010a
        /*08ce*/ 	.byte	0x05
	.zero		1


	//   ....[126]....
        /*08d0*/ 	.word	0x000034d0
        /*08d4*/ 	.word	0x000000ff
        /*08d8*/ 	.word	0x00000000
        /*08dc*/ 	.short	0x010a
        /*08de*/ 	.byte	0x05
	.zero		1


	//   ....[127]....
        /*08e0*/ 	.word	0x00003560
        /*08e4*/ 	.word	0x000000ff
        /*08e8*/ 	.word	0x00000000
        /*08ec*/ 	.short	0x010a
        /*08ee*/ 	.byte	0x05
	.zero		1


	//   ....[128]....
        /*08f0*/ 	.word	0x000035f0
        /*08f4*/ 	.word	0x000000ff
        /*08f8*/ 	.word	0x00000000
        /*08fc*/ 	.short	0x010a
        /*08fe*/ 	.byte	0x05
	.zero		1


	//   ....[129]....
        /*0900*/ 	.word	0x00003680
        /*0904*/ 	.word	0x000000ff
        /*0908*/ 	.word	0x00000000
        /*090c*/ 	.short	0x010a
        /*090e*/ 	.byte	0x05
	.zero		1


	//   ....[130]....
        /*0910*/ 	.word	0x00003710
        /*0914*/ 	.word	0x000000ff
        /*0918*/ 	.word	0x00000000
        /*091c*/ 	.short	0x010a
        /*091e*/ 	.byte	0x05
	.zero		1


	//   ....[131]....
        /*0920*/ 	.word	0x000037a0
        /*0924*/ 	.word	0x000000ff
        /*0928*/ 	.word	0x00000000
        /*092c*/ 	.short	0x010a
        /*092e*/ 	.byte	0x05
	.zero		1


	//   ....[132]....
        /*0930*/ 	.word	0x00003830
        /*0934*/ 	.word	0x000000ff
        /*0938*/ 	.word	0x00000000
        /*093c*/ 	.short	0x010a
        /*093e*/ 	.byte	0x05
	.zero		1


	//   ....[133]....
        /*0940*/ 	.word	0x000038c0
        /*0944*/ 	.word	0x000000ff
        /*0948*/ 	.word	0x00000000
        /*094c*/ 	.short	0x010a
        /*094e*/ 	.byte	0x05
	.zero		1


	//   ....[134]....
        /*0950*/ 	.word	0x00003960
        /*0954*/ 	.word	0x00000000
        /*0958*/ 	.word	0x00000000
        /*095c*/ 	.short	0x010a
        /*095e*/ 	.byte	0xff
	.zero		1


	//   ....[135]....
        /*0960*/ 	.word	0x00003a80
        /*0964*/ 	.word	0x00000000
        /*0968*/ 	.word	0x000002b0
        /*096c*/ 	.short	0x010a
        /*096e*/ 	.byte	0xff
	.zero		1


	//   ....[136]....
        /*0970*/ 	.word	0x00003ae0
        /*0974*/ 	.word	0x00000004
        /*0978*/ 	.word	0x00000000
        /*097c*/ 	.short	0x0101
        /*097e*/ 	.byte	0xff
	.zero		1


	//   ....[137]....
        /*0980*/ 	.word	0x00003b00
        /*0984*/ 	.word	0x000000ff
        /*0988*/ 	.word	0x00000260
        /*098c*/ 	.short	0x010a
        /*098e*/ 	.byte	0x05
	.zero		1


	//   ....[138]....
        /*0990*/ 	.word	0x00003c20
        /*0994*/ 	.word	0x00000000
        /*0998*/ 	.word	0x00000250
        /*099c*/ 	.short	0x010a
        /*099e*/ 	.byte	0xff
	.zero		1


	//   ....[139]....
        /*09a0*/ 	.word	0x00003d30
        /*09a4*/ 	.word	0x00000000
        /*09a8*/ 	.word	0x00000000
        /*09ac*/ 	.short	0x0101
        /*09ae*/ 	.byte	0xff
	.zero		1


	//   ....[140]....
        /*09b0*/ 	.word	0x00003dc0
        /*09b4*/ 	.word	0x000000ff
        /*09b8*/ 	.word	0x00000260
        /*09bc*/ 	.short	0x0106
        /*09be*/ 	.byte	0x05
	.zero		1


	//   ....[141]....
        /*09c0*/ 	.word	0x00003de0
        /*09c4*/ 	.word	0x000000ff
        /*09c8*/ 	.word	0x00000260
        /*09cc*/ 	.short	0x010a
        /*09ce*/ 	.byte	0x05
	.zero		1


	//   ....[142]....
        /*09d0*/ 	.word	0x00003e70
        /*09d4*/ 	.word	0x000000ff
        /*09d8*/ 	.word	0x00000260
        /*09dc*/ 	.short	0x0106
        /*09de*/ 	.byte	0x04
	.zero		1


	//   ....[143]....
        /*09e0*/ 	.word	0x00003eb0
        /*09e4*/ 	.word	0x00000000
        /*09e8*/ 	.word	0x00000260
        /*09ec*/ 	.short	0x010a
        /*09ee*/ 	.byte	0xff
	.zero		1


	//   ....[144]....
        /*09f0*/ 	.word	0x00004390
        /*09f4*/ 	.word	0x00000000
        /*09f8*/ 	.word	0x00000250
        /*09fc*/ 	.short	0x010a
        /*09fe*/ 	.byte	0xff
	.zero		1


	//   ....[145]....
        /*0a00*/ 	.word	0x00004490
        /*0a04*/ 	.word	0x00000003
        /*0a08*/ 	.word	0x00000000
        /*0a0c*/ 	.short	0x0101
        /*0a0e*/ 	.byte	0xff
	.zero		1


	//   ....[146]....
        /*0a10*/ 	.word	0x000044a0
        /*0a14*/ 	.word	0x000000ff
        /*0a18*/ 	.word	0x00000000
        /*0a1c*/ 	.short	0x010a
        /*0a1e*/ 	.byte	0x04
	.zero		1


	//   ....[147]....
        /*0a20*/ 	.word	0x000044c0
        /*0a24*/ 	.word	0x000000ff
        /*0a28*/ 	.word	0x00000290
        /*0a2c*/ 	.short	0x010a
        /*0a2e*/ 	.byte	0x09
	.zero		1


	//   ....[148]....
        /*0a30*/ 	.word	0x00004600
        /*0a34*/ 	.word	0x000000ff
        /*0a38*/ 	.word	0x00000000
        /*0a3c*/ 	.short	0x010a
        /*0a3e*/ 	.byte	0x07
	.zero		1


	//   ....[149]....
        /*0a40*/ 	.word	0x00004730
        /*0a44*/ 	.word	0x000000ff
        /*0a48*/ 	.word	0x00000000
        /*0a4c*/ 	.short	0x010a
        /*0a4e*/ 	.byte	0x04
	.zero		1


	//   ....[150]....
        /*0a50*/ 	.word	0x000048e0
        /*0a54*/ 	.word	0x000000ff
        /*0a58*/ 	.word	0x00000000
        /*0a5c*/ 	.short	0x010a
        /*0a5e*/ 	.byte	0x05
	.zero		1


	//   ....[151]....
        /*0a60*/ 	.word	0x00004970
        /*0a64*/ 	.word	0x000000ff
        /*0a68*/ 	.word	0x00000000
        /*0a6c*/ 	.short	0x010a
        /*0a6e*/ 	.byte	0x05
	.zero		1


	//   ....[152]....
        /*0a70*/ 	.word	0x00004a00
        /*0a74*/ 	.word	0x000000ff
        /*0a78*/ 	.word	0x00000000
        /*0a7c*/ 	.short	0x010a
        /*0a7e*/ 	.byte	0x05
	.zero		1


	//   ....[153]....
        /*0a80*/ 	.word	0x00004a90
        /*0a84*/ 	.word	0x000000ff
        /*0a88*/ 	.word	0x00000000
        /*0a8c*/ 	.short	0x010a
        /*0a8e*/ 	.byte	0x07
	.zero		1


	//   ....[154]....
        /*0a90*/ 	.word	0x00004ef0
        /*0a94*/ 	.word	0x00000000
        /*0a98*/ 	.word	0x00000250
        /*0a9c*/ 	.short	0x010a
        /*0a9e*/ 	.byte	0xff
	.zero		1


	//   ....[155]....
        /*0aa0*/ 	.word	0x00004fb0
        /*0aa4*/ 	.word	0x00000000
        /*0aa8*/ 	.word	0x00000000
        /*0aac*/ 	.short	0x0101
        /*0aae*/ 	.byte	0xff
	.zero		1


	//   ....[156]....
        /*0ab0*/ 	.word	0x000052d0
        /*0ab4*/ 	.word	0x000000ff
        /*0ab8*/ 	.word	0x00000248
        /*0abc*/ 	.short	0x010a
        /*0abe*/ 	.byte	0x07
	.zero		1


	//   ....[157]....
        /*0ac0*/ 	.word	0x000054c0
        /*0ac4*/ 	.word	0x000000ff
        /*0ac8*/ 	.word	0x00000230
        /*0acc*/ 	.short	0x010a
        /*0ace*/ 	.byte	0x07
	.zero		1


	//   ....[158]....
        /*0ad0*/ 	.word	0x00005690
        /*0ad4*/ 	.word	0x000000ff
        /*0ad8*/ 	.word	0x00000220
        /*0adc*/ 	.short	0x010b
        /*0ade*/ 	.byte	0x07
	.zero		1


	//   ....[159]....
        /*0ae0*/ 	.word	0x00005700
        /*0ae4*/ 	.word	0x000000ff
        /*0ae8*/ 	.word	0x00000000
        /*0aec*/ 	.short	0x0101
        /*0aee*/ 	.byte	0x08
	.zero		1


	//   ....[160]....
        /*0af0*/ 	.word	0x00005730
        /*0af4*/ 	.word	0x000000ff
        /*0af8*/ 	.word	0x00000238
        /*0afc*/ 	.short	0x010a
        /*0afe*/ 	.byte	0x07
	.zero		1


	//   ....[161]....
        /*0b00*/ 	.word	0x00005940
        /*0b04*/ 	.word	0x000000ff
        /*0b08*/ 	.word	0x00000228
        /*0b0c*/ 	.short	0x010b
        /*0b0e*/ 	.byte	0x07
	.zero		1


	//   ....[162]....
        /*0b10*/ 	.word	0x00005960
        /*0b14*/ 	.word	0x000000ff
        /*0b18*/ 	.word	0x00000000
        /*0b1c*/ 	.short	0x0101
        /*0b1e*/ 	.byte	0x0d
	.zero		1


	//   ....[163]....
        /*0b20*/ 	.word	0x00005990
        /*0b24*/ 	.word	0x000000ff
        /*0b28*/ 	.word	0x00000230
        /*0b2c*/ 	.short	0x010a
        /*0b2e*/ 	.byte	0x07
	.zero		1


	//   ....[164]....
        /*0b30*/ 	.word	0x000059d0
        /*0b34*/ 	.word	0x00000000
        /*0b38*/ 	.word	0x00000238
        /*0b3c*/ 	.short	0x010a
        /*0b3e*/ 	.byte	0xff
	.zero		1


	//   ....[165]....
        /*0b40*/ 	.word	0x00005d20
        /*0b44*/ 	.word	0x00000000
        /*0b48*/ 	.word	0x00000250
        /*0b4c*/ 	.short	0x010a
        /*0b4e*/ 	.byte	0xff
	.zero		1


	//   ....[166]....
        /*0b50*/ 	.word	0x00005e30
        /*0b54*/ 	.word	0x00000000
        /*0b58*/ 	.word	0x00000000
        /*0b5c*/ 	.short	0x0101
        /*0b5e*/ 	.byte	0xff
	.zero		1


	//   ....[167]....
        /*0b60*/ 	.word	0x00006880
        /*0b64*/ 	.word	0x00000000
        /*0b68*/ 	.word	0x00000220
        /*0b6c*/ 	.short	0x010a
        /*0b6e*/ 	.byte	0xff
	.zero		1


	//   ....[168]....
        /*0b70*/ 	.word	0x000068f0
        /*0b74*/ 	.word	0x0000006c
        /*0b78*/ 	.word	0x00000270
        /*0b7c*/ 	.short	0x010a
        /*0b7e*/ 	.byte	0xff
	.zero		1


	//   ....[169]....
        /*0b80*/ 	.word	0x000069d0
        /*0b84*/ 	.word	0x00000000
        /*0b88*/ 	.word	0x00000220
        /*0b8c*/ 	.short	0x010a
        /*0b8e*/ 	.byte	0xff
	.zero		1


	//   ....[170]....
        /*0b90*/ 	.word	0x00006af0
        /*0b94*/ 	.word	0x00000000
        /*0b98*/ 	.word	0x00000000
        /*0b9c*/ 	.short	0x0101
        /*0b9e*/ 	.byte	0xff
	.zero		1


	//   ....[171]....
        /*0ba0*/ 	.word	0x00006b70
        /*0ba4*/ 	.word	0x0000006c
        /*0ba8*/ 	.word	0x00000270
        /*0bac*/ 	.short	0x010a
        /*0bae*/ 	.byte	0xff
	.zero		1


	//   ....[172]....
        /*0bb0*/ 	.word	0x000076e0
        /*0bb4*/ 	.word	0x0000004b
        /*0bb8*/ 	.word	0x00000220
        /*0bbc*/ 	.short	0x010a
        /*0bbe*/ 	.byte	0xff
	.zero		1


	//   ....[173]....
        /*0bc0*/ 	.word	0x00007790
        /*0bc4*/ 	.word	0x0000004b
        /*0bc8*/ 	.word	0x00000220
        /*0bcc*/ 	.short	0x010a
        /*0bce*/ 	.byte	0xff
	.zero		1


	//   ....[174]....
        /*0bd0*/ 	.word	0x000078b0
        /*0bd4*/ 	.word	0x00000000
        /*0bd8*/ 	.word	0x00000000
        /*0bdc*/ 	.short	0x0101
        /*0bde*/ 	.byte	0xff
	.zero		1


	//   ....[175]....
        /*0be0*/ 	.word	0x00007c60
        /*0be4*/ 	.word	0x000000ff
        /*0be8*/ 	.word	0x00000000
        /*0bec*/ 	.short	0x0101
        /*0bee*/ 	.byte	0x05
	.zero		1


	//   ....[176]....
        /*0bf0*/ 	.word	0x000085a0
        /*0bf4*/ 	.word	0x00000003
        /*0bf8*/ 	.word	0x000002c0
        /*0bfc*/ 	.short	0x010a
        /*0bfe*/ 	.byte	0xff
	.zero		1


	//   ....[177]....
        /*0c00*/ 	.word	0x00008600
        /*0c04*/ 	.word	0x00000002
        /*0c08*/ 	.word	0x00000110
        /*0c0c*/ 	.short	0x010a
        /*0c0e*/ 	.byte	0xff
	.zero		1


	//   ....[178]....
        /*0c10*/ 	.word	0x00008660
        /*0c14*/ 	.word	0x00000002
        /*0c18*/ 	.word	0x00000110
        /*0c1c*/ 	.short	0x010a
        /*0c1e*/ 	.byte	0xff
	.zero		1


	//   ....[179]....
        /*0c20*/ 	.word	0x000086b0
        /*0c24*/ 	.word	0x00000002
        /*0c28*/ 	.word	0x00000250
        /*0c2c*/ 	.short	0x010a
        /*0c2e*/ 	.byte	0xff
	.zero		1


	//   ....[180]....
        /*0c30*/ 	.word	0x00008710
        /*0c34*/ 	.word	0x00000000
        /*0c38*/ 	.word	0x00000000
        /*0c3c*/ 	.short	0x010a
        /*0c3e*/ 	.byte	0xff
	.zero		1


	//   ....[181]....
        /*0c40*/ 	.word	0x00008770
        /*0c44*/ 	.word	0x00000000
        /*0c48*/ 	.word	0x00000000
        /*0c4c*/ 	.short	0x010a
        /*0c4e*/ 	.byte	0xff
	.zero		1


	//   ....[182]....
        /*0c50*/ 	.word	0x000087d0
        /*0c54*/ 	.word	0x00000000
        /*0c58*/ 	.word	0x00000000
        /*0c5c*/ 	.short	0x010a
        /*0c5e*/ 	.byte	0xff
	.zero		1


	//   ....[183]....
        /*0c60*/ 	.word	0x00008830
        /*0c64*/ 	.word	0x00000000
        /*0c68*/ 	.word	0x00000000
        /*0c6c*/ 	.short	0x010a
        /*0c6e*/ 	.byte	0xff
	.zero		1


	//   ....[184]....
        /*0c70*/ 	.word	0x00008890
        /*0c74*/ 	.word	0x00000000
        /*0c78*/ 	.word	0x00000000
        /*0c7c*/ 	.short	0x010a
        /*0c7e*/ 	.byte	0xff
	.zero		1


	//   ....[185]....
        /*0c80*/ 	.word	0x000088f0
        /*0c84*/ 	.word	0x00000000
        /*0c88*/ 	.word	0x00000000
        /*0c8c*/ 	.short	0x010a
        /*0c8e*/ 	.byte	0xff
	.zero		1


	//   ....[186]....
        /*0c90*/ 	.word	0x00008950
        /*0c94*/ 	.word	0x00000000
        /*0c98*/ 	.word	0x00000000
        /*0c9c*/ 	.short	0x010a
        /*0c9e*/ 	.byte	0xff
	.zero		1


	//   ....[187]....
        /*0ca0*/ 	.word	0x000089b0
        /*0ca4*/ 	.word	0x00000000
        /*0ca8*/ 	.word	0x00000000
        /*0cac*/ 	.short	0x010a
        /*0cae*/ 	.byte	0xff
	.zero		1


	//   ....[188]....
        /*0cb0*/ 	.word	0x00008a10
        /*0cb4*/ 	.word	0x00000000
        /*0cb8*/ 	.word	0x00000000
        /*0cbc*/ 	.short	0x010a
        /*0cbe*/ 	.byte	0xff
	.zero		1


	//   ....[189]....
        /*0cc0*/ 	.word	0x00008a70
        /*0cc4*/ 	.word	0x00000000
        /*0cc8*/ 	.word	0x00000000
        /*0ccc*/ 	.short	0x010a
        /*0cce*/ 	.byte	0xff
	.zero		1


	//   ....[190]....
        /*0cd0*/ 	.word	0x00008ad0
        /*0cd4*/ 	.word	0x00000000
        /*0cd8*/ 	.word	0x00000000
        /*0cdc*/ 	.short	0x010a
        /*0cde*/ 	.byte	0xff
	.zero		1


	//   ....[191]....
        /*0ce0*/ 	.word	0x00008b30
        /*0ce4*/ 	.word	0x00000000
        /*0ce8*/ 	.word	0x00000000
        /*0cec*/ 	.short	0x010a
        /*0cee*/ 	.byte	0xff
	.zero		1


	//   ....[192]....
        /*0cf0*/ 	.word	0x00008b90
        /*0cf4*/ 	.word	0x00000000
        /*0cf8*/ 	.word	0x00000000
        /*0cfc*/ 	.short	0x010a
        /*0cfe*/ 	.byte	0xff
	.zero		1


	//   ....[193]....
        /*0d00*/ 	.word	0x00008bf0
        /*0d04*/ 	.word	0x00000000
        /*0d08*/ 	.word	0x00000000
        /*0d0c*/ 	.short	0x010a
        /*0d0e*/ 	.byte	0xff
	.zero		1


	//   ....[194]....
        /*0d10*/ 	.word	0x00008c50
        /*0d14*/ 	.word	0x00000000
        /*0d18*/ 	.word	0x00000000
        /*0d1c*/ 	.short	0x010a
        /*0d1e*/ 	.byte	0xff
	.zero		1


	//   ....[195]....
        /*0d20*/ 	.word	0x00008cb0
        /*0d24*/ 	.word	0x00000000
        /*0d28*/ 	.word	0x00000000
        /*0d2c*/ 	.short	0x010a
        /*0d2e*/ 	.byte	0xff
	.zero		1


	//   ....[196]....
        /*0d30*/ 	.word	0x00008d10
        /*0d34*/ 	.word	0x00000000
        /*0d38*/ 	.word	0x00000000
        /*0d3c*/ 	.short	0x010a
        /*0d3e*/ 	.byte	0xff
	.zero		1


	//   ....[197]....
        /*0d40*/ 	.word	0x00008d70
        /*0d44*/ 	.word	0x00000000
        /*0d48*/ 	.word	0x00000000
        /*0d4c*/ 	.short	0x010a
        /*0d4e*/ 	.byte	0xff
	.zero		1


	//   ....[198]....
        /*0d50*/ 	.word	0x00008dd0
        /*0d54*/ 	.word	0x00000000
        /*0d58*/ 	.word	0x00000000
        /*0d5c*/ 	.short	0x010a
        /*0d5e*/ 	.byte	0xff
	.zero		1


	//   ....[199]....
        /*0d60*/ 	.word	0x00008e30
        /*0d64*/ 	.word	0x00000000
        /*0d68*/ 	.word	0x00000000
        /*0d6c*/ 	.short	0x010a
        /*0d6e*/ 	.byte	0xff
	.zero		1


	//   ....[200]....
        /*0d70*/ 	.word	0x00008e90
        /*0d74*/ 	.word	0x00000000
        /*0d78*/ 	.word	0x00000000
        /*0d7c*/ 	.short	0x010a
        /*0d7e*/ 	.byte	0xff
	.zero		1


	//   ....[201]....
        /*0d80*/ 	.word	0x00008ef0
        /*0d84*/ 	.word	0x00000000
        /*0d88*/ 	.word	0x00000000
        /*0d8c*/ 	.short	0x010a
        /*0d8e*/ 	.byte	0xff
	.zero		1


	//   ....[202]....
        /*0d90*/ 	.word	0x00008f50
        /*0d94*/ 	.word	0x00000000
        /*0d98*/ 	.word	0x00000000
        /*0d9c*/ 	.short	0x010a
        /*0d9e*/ 	.byte	0xff
	.zero		1


	//   ....[203]....
        /*0da0*/ 	.word	0x00008fb0
        /*0da4*/ 	.word	0x00000000
        /*0da8*/ 	.word	0x00000000
        /*0dac*/ 	.short	0x010a
        /*0dae*/ 	.byte	0xff
	.zero		1


	//   ....[204]....
        /*0db0*/ 	.word	0x00009010
        /*0db4*/ 	.word	0x00000000
        /*0db8*/ 	.word	0x00000000
        /*0dbc*/ 	.short	0x010a
        /*0dbe*/ 	.byte	0xff
	.zero		1


	//   ....[205]....
        /*0dc0*/ 	.word	0x00009070
        /*0dc4*/ 	.word	0x00000000
        /*0dc8*/ 	.word	0x00000000
        /*0dcc*/ 	.short	0x010a
        /*0dce*/ 	.byte	0xff
	.zero		1


	//   ....[206]....
        /*0dd0*/ 	.word	0x000090d0
        /*0dd4*/ 	.word	0x00000000
        /*0dd8*/ 	.word	0x00000000
        /*0ddc*/ 	.short	0x010a
        /*0dde*/ 	.byte	0xff
	.zero		1


	//   ....[207]....
        /*0de0*/ 	.word	0x00009130
        /*0de4*/ 	.word	0x00000000
        /*0de8*/ 	.word	0x00000000
        /*0dec*/ 	.short	0x010a
        /*0dee*/ 	.byte	0xff
	.zero		1


	//   ....[208]....
        /*0df0*/ 	.word	0x00009190
        /*0df4*/ 	.word	0x00000000
        /*0df8*/ 	.word	0x00000000
        /*0dfc*/ 	.short	0x010a
        /*0dfe*/ 	.byte	0xff
	.zero		1


	//   ....[209]....
        /*0e00*/ 	.word	0x000091f0
        /*0e04*/ 	.word	0x00000000
        /*0e08*/ 	.word	0x00000000
        /*0e0c*/ 	.short	0x010a
        /*0e0e*/ 	.byte	0xff
	.zero		1


	//   ....[210]....
        /*0e10*/ 	.word	0x00009250
        /*0e14*/ 	.word	0x00000000
        /*0e18*/ 	.word	0x00000000
        /*0e1c*/ 	.short	0x010a
        /*0e1e*/ 	.byte	0xff
	.zero		1


	//   ....[211]....
        /*0e20*/ 	.word	0x000092b0
        /*0e24*/ 	.word	0x00000000
        /*0e28*/ 	.word	0x00000000
        /*0e2c*/ 	.short	0x010a
        /*0e2e*/ 	.byte	0xff
	.zero		1


	//   ....[212]....
        /*0e30*/ 	.word	0x00009310
        /*0e34*/ 	.word	0x00000000
        /*0e38*/ 	.word	0x00000000
        /*0e3c*/ 	.short	0x010a
        /*0e3e*/ 	.byte	0xff
	.zero		1


	//   ....[213]....
        /*0e40*/ 	.word	0x00009360
        /*0e44*/ 	.word	0x00000000
        /*0e48*/ 	.word	0x000002b0
        /*0e4c*/ 	.short	0x010a
        /*0e4e*/ 	.byte	0xff
	.zero		1


	//   ....[214]....
        /*0e50*/ 	.word	0x000093c0
        /*0e54*/ 	.word	0x00000000
        /*0e58*/ 	.word	0x00000260
        /*0e5c*/ 	.short	0x010a
        /*0e5e*/ 	.byte	0xff
	.zero		1


	//   ....[215]....
        /*0e60*/ 	.word	0x00009410
        /*0e64*/ 	.word	0x00000000
        /*0e68*/ 	.word	0x00000250
        /*0e6c*/ 	.short	0x010a
        /*0e6e*/ 	.byte	0xff
	.zero		1


	//   ....[216]....
        /*0e70*/ 	.word	0x00009470
        /*0e74*/ 	.word	0x00000000
        /*0e78*/ 	.word	0x00000260
        /*0e7c*/ 	.short	0x010a
        /*0e7e*/ 	.byte	0xff
	.zero		1


	//   ....[217]....
        /*0e80*/ 	.word	0x000094c0
        /*0e84*/ 	.word	0x00000000
        /*0e88*/ 	.word	0x00000250
        /*0e8c*/ 	.short	0x010a
        /*0e8e*/ 	.byte	0xff
	.zero		1


	//   ....[218]....
        /*0e90*/ 	.word	0x00009520
        /*0e94*/ 	.word	0x00000003
        /*0e98*/ 	.word	0x00000290
        /*0e9c*/ 	.short	0x010a
        /*0e9e*/ 	.byte	0xff
	.zero		1


	//   ....[219]....
        /*0ea0*/ 	.word	0x00009580
        /*0ea4*/ 	.word	0x00000000
        /*0ea8*/ 	.word	0x00000000
        /*0eac*/ 	.short	0x010a
        /*0eae*/ 	.byte	0xff
	.zero		1


	//   ....[220]....
        /*0eb0*/ 	.word	0x000095e0
        /*0eb4*/ 	.word	0x00000000
        /*0eb8*/ 	.word	0x00000000
        /*0ebc*/ 	.short	0x010a
        /*0ebe*/ 	.byte	0xff
	.zero		1


	//   ....[221]....
        /*0ec0*/ 	.word	0x00009640
        /*0ec4*/ 	.word	0x00000000
        /*0ec8*/ 	.word	0x00000000
        /*0ecc*/ 	.short	0x010a
        /*0ece*/ 	.byte	0xff
	.zero		1


	//   ....[222]....
        /*0ed0*/ 	.word	0x000096a0
        /*0ed4*/ 	.word	0x00000000
        /*0ed8*/ 	.word	0x00000000
        /*0edc*/ 	.short	0x010a
        /*0ede*/ 	.byte	0xff
	.zero		1


	//   ....[223]....
        /*0ee0*/ 	.word	0x00009700
        /*0ee4*/ 	.word	0x00000000
        /*0ee8*/ 	.word	0x00000000
        /*0eec*/ 	.short	0x010a
        /*0eee*/ 	.byte	0xff
	.zero		1


	//   ....[224]....
        /*0ef0*/ 	.word	0x00009750
        /*0ef4*/ 	.word	0x00000000
        /*0ef8*/ 	.word	0x00000250
        /*0efc*/ 	.short	0x010a
        /*0efe*/ 	.byte	0xff
	.zero		1


	//   ....[225]....
        /*0f00*/ 	.word	0x000097b0
        /*0f04*/ 	.word	0x00000000
        /*0f08*/ 	.word	0x00000248
        /*0f0c*/ 	.short	0x010a
        /*0f0e*/ 	.byte	0xff
	.zero		1


	//   ....[226]....
        /*0f10*/ 	.word	0x00009810
        /*0f14*/ 	.word	0x00000003
        /*0f18*/ 	.word	0x00000230
        /*0f1c*/ 	.short	0x010a
        /*0f1e*/ 	.byte	0xff
	.zero		1


	//   ....[227]....
        /*0f20*/ 	.word	0x00009870
        /*0f24*/ 	.word	0x00000003
        /*0f28*/ 	.word	0x00000238
        /*0f2c*/ 	.short	0x010a
        /*0f2e*/ 	.byte	0xff
	.zero		1


	//   ....[228]....
        /*0f30*/ 	.word	0x000098d0
        /*0f34*/ 	.word	0x00000000
        /*0f38*/ 	.word	0x00000230
        /*0f3c*/ 	.short	0x010a
        /*0f3e*/ 	.byte	0xff
	.zero		1


	//   ....[229]....
        /*0f40*/ 	.word	0x00009920
        /*0f44*/ 	.word	0x00000000
        /*0f48*/ 	.word	0x00000250
        /*0f4c*/ 	.short	0x010a
        /*0f4e*/ 	.byte	0xff
	.zero		1


	//   ....[230]....
        /*0f50*/ 	.word	0x00009970
        /*0f54*/ 	.word	0x00000000
        /*0f58*/ 	.word	0x00000220
        /*0f5c*/ 	.short	0x010a
        /*0f5e*/ 	.byte	0xff
	.zero		1


	//   ....[231]....
        /*0f60*/ 	.word	0x000099c0
        /*0f64*/ 	.word	0x0000006c
        /*0f68*/ 	.word	0x00000270
        /*0f6c*/ 	.short	0x010a
        /*0f6e*/ 	.byte	0xff
	.zero		1


	//   ....[232]....
        /*0f70*/ 	.word	0x00009a10
        /*0f74*/ 	.word	0x0000004b
        /*0f78*/ 	.word	0x00000220
        /*0f7c*/ 	.short	0x010a
        /*0f7e*/ 	.byte	0xff
	.zero		1


	//----- nvinfo : EIATTR_NUM_MBARRIERS
	.align		4
.L_47:
        /*0f80*/ 	.byte	0x03, 0x38
        /*0f82*/ 	.short	0x005a


	//----- nvinfo : EIATTR_EXIT_INSTR_OFFSETS
	.align		4
        /*0f84*/ 	.byte	0x04, 0x1c
        /*0f86*/ 	.short	(.L_49 - .L_48)


	//   ....[0]....
.L_48:
        /*0f88*/ 	.word	0x00003990


	//   ....[1]....
        /*0f8c*/ 	.word	0x00003e80


	//   ....[2]....
        /*0f90*/ 	.word	0x00003ee0


	//   ....[3]....
        /*0f94*/ 	.word	0x00004cf0


	//   ....[4]....
        /*0f98*/ 	.word	0x00005a00


	//   ....[5]....
        /*0f9c*/ 	.word	0x00005a40


	//   ....[6]....
        /*0fa0*/ 	.word	0x00008590


	//----- nvinfo : EIATTR_MAX_THREADS
	.align		4
.L_49:
        /*0fa4*/ 	.byte	0x04, 0x05
        /*0fa6*/ 	.short	(.L_51 - .L_50)
.L_50:
        /*0fa8*/ 	.word	0x00000100
        /*0fac*/ 	.word	0x00000001
        /*0fb0*/ 	.word	0x00000001


	//----- nvinfo : EIATTR_CRS_STACK_SIZE
	.align		4
.L_51:
        /*0fb4*/ 	.byte	0x04, 0x1e
        /*0fb6*/ 	.short	(.L_53 - .L_52)
.L_52:
        /*0fb8*/ 	.word	0x00000000


	//----- nvinfo : EIATTR_CBANK_PARAM_SIZE
	.align		4
.L_53:
        /*0fbc*/ 	.byte	0x03, 0x19
        /*0fbe*/ 	.short	0x0800


	//----- nvinfo : EIATTR_PARAM_CBANK
	.align		4
        /*0fc0*/ 	.byte	0x04, 0x0a
        /*0fc2*/ 	.short	(.L_55 - .L_54)
	.align		4
.L_54:
        /*0fc4*/ 	.word	index@(.nv.constant0._ZN7cutlass13device_kernelINS_4gemm6kernel13GemmUniversalIN4cute5tupleIJiiiiEEENS1_10collective13CollectiveMmaINS1_35MainloopSm100TmaUmmaWarpSpecializedILi34ELi2ELi4ENS5_IJNS4_1CILi1EEESB_SB_EEEEENS5_IJNSA_ILi64EEENSA_ILi128EEENSA_ILi32EEEEEEaNS5_IJlSB_lEEEaSI_NS4_8TiledMMAINS4_8MMA_AtomIJNS4_15SM100_MMA_S8_SSIaaiLi64ELi128ELNS4_4UMMA5MajorE0ELSN_0ELNSM_8SaturateE0EEEEEENS4_6LayoutISC_NS5_IJNSA_ILi0EEESS_SS_EEEEENS5_IJNS4_10UnderscoreESV_SV_EEEEENS4_13SM90_TMA_LOADENS4_14ComposedLayoutINS4_7SwizzleILi1ELi4ELi3EEENS4_18smem_ptr_flag_bitsILi8EEENSR_INS5_IJNSA_ILi8EEESG_EEENS5_IJSG_SB_EEEEEEEvNS4_8identityESY_S18_vS19_EENS_8epilogue10collective18CollectiveEpilogueINS1B_23Sm100TmaWarpSpecializedILi2ELi2ELi32ELb0ELb0EEEJSH_NS5_IJNSR_ISE_SB_EES1G_EEEaSI_aSI_NS1B_6fusion15FusionCallbacksIS1F_NS1I_17LinearCombinationIaiaiLNS_15FloatRoundStyleE2EEESH_S1H_JEEENS4_5SM1004TMEM4LOAD26SM100_TMEM_LOAD_16dp32b32xESY_NSZ_INS10_ILi2ELi4ELi3EEES13_NSR_INS5_IJS14_SE_EEENS5_IJSE_SB_EEEEEEENS4_39AutoVectorizingCopyWithAssumedAlignmentILi128EEENS4_14SM90_TMA_STOREES1W_S1Y_S1Y_EEEvvEEEEvNT_6ParamsE)
        /*0fc8*/ 	.short	0x0380
        /*0fca*/ 	.short	0x0800


	//----- nvinfo : EIATTR_SW_WAR
	.align		4
.L_55:
        /*0fcc*/ 	.byte	0x04, 0x36
        /*0fce*/ 	.short	(.L_57 - .L_56)
.L_56:
        /*0fd0*/ 	.word	0x00000008
.L_57:


//--------------------- .nv.callgraph             --------------------------
	.section	.nv.callgraph,"",@"SHT_CUDA_CALLGRAPH"
	.align	4
	.sectionentsize	8
	.align		4
        /*0000*/ 	.word	0x00000000
	.align		4
        /*0004*/ 	.word	0xffffffff
	.align		4
        /*0008*/ 	.word	index@(_ZN7cutlass13device_kernelINS_4gemm6kernel13GemmUniversalIN4cute5tupleIJiiiiEEENS1_10collective13CollectiveMmaINS1_35MainloopSm100TmaUmmaWarpSpecializedILi34ELi2ELi4ENS5_IJNS4_1CILi1EEESB_SB_EEEEENS5_IJNSA_ILi64EEENSA_ILi128EEENSA_ILi32EEEEEEaNS5_IJlSB_lEEEaSI_NS4_8TiledMMAINS4_8MMA_AtomIJNS4_15SM100_MMA_S8_SSIaaiLi64ELi128ELNS4_4UMMA5MajorE0ELSN_0ELNSM_8SaturateE0EEEEEENS4_6LayoutISC_NS5_IJNSA_ILi0EEESS_SS_EEEEENS5_IJNS4_10UnderscoreESV_SV_EEEEENS4_13SM90_TMA_LOADENS4_14ComposedLayoutINS4_7SwizzleILi1ELi4ELi3EEENS4_18smem_ptr_flag_bitsILi8EEENSR_INS5_IJNSA_ILi8EEESG_EEENS5_IJSG_SB_EEEEEEEvNS4_8identityESY_S18_vS19_EENS_8epilogue10collective18CollectiveEpilogueINS1B_23Sm100TmaWarpSpecializedILi2ELi2ELi32ELb0ELb0EEEJSH_NS5_IJNSR_ISE_SB_EES1G_EEEaSI_aSI_NS1B_6fusion15FusionCallbacksIS1F_NS1I_17LinearCombinationIaiaiLNS_15FloatRoundStyleE2EEESH_S1H_JEEENS4_5SM1004TMEM4LOAD26SM100_TMEM_LOAD_16dp32b32xESY_NSZ_INS10_ILi2ELi4ELi3EEES13_NSR_INS5_IJS14_SE_EEENS5_IJSE_SB_EEEEEEENS4_39AutoVectorizingCopyWithAssumedAlignmentILi128EEENS4_14SM90_TMA_STOREES1W_S1Y_S1Y_EEEvvEEEEvNT_6ParamsE)
	.align		4
        /*000c*/ 	.word	index@(__assertfail)
	.align		4
        /*0010*/ 	.word	0x00000000
	.align		4
        /*0014*/ 	.word	0xfffffffe
	.align		4
        /*0018*/ 	.word	0x00000000
	.align		4
        /*001c*/ 	.word	0xfffffffd
	.align		4
        /*0020*/ 	.word	0x00000000
	.align		4
        /*0024*/ 	.word	0xfffffffc


//--------------------- .nv.constant4             --------------------------
	.section	.nv.constant4,"a",@progbits
	.align	8
	.align		8
.nv.constant4:
        /*0000*/ 	.dword	__assertfail
	.align		8
        /*0008*/ 	.dword	__unnamed_1
	.align		8
        /*0010*/ 	.dword	__unnamed_2
	.align		8
        /*0018*/ 	.dword	_ZN40_INTERNAL_9cd60420_4_k_cu_938534e9_235714cuda3std3__45__cpo5beginE
	.align		8
        /*0020*/ 	.dword	_ZN40_INTERNAL_9cd60420_4_k_cu_938534e9_235714cuda3std3__45__cpo3endE
	.align		8
        /*0028*/ 	.dword	_ZN40_INTERNAL_9cd60420_4_k_cu_938534e9_235714cuda3std3__45__cpo6cbeginE
	.align		8
        /*0030*/ 	.dword	_ZN40_INTERNAL_9cd60420_4_k_cu_938534e9_235714cuda3std3__45__cpo4cendE
	.align		8
        /*0038*/ 	.dword	_ZN40_INTERNAL_9cd60420_4_k_cu_938534e9_235714cuda3std3__442_GLOBAL__N__9cd60420_4_k_cu_938534e9_235716ignoreE
	.align		8
        /*0040*/ 	.dword	_ZN40_INTERNAL_9cd60420_4_k_cu_938534e9_235714cuda3std3__419piecewise_constructE
	.align		8
        /*0048*/ 	.dword	_ZN40_INTERNAL_9cd60420_4_k_cu_938534e9_235714cuda3std3__48in_placeE
	.align		8
        /*0050*/ 	.dword	_ZN40_INTERNAL_9cd60420_4_k_cu_938534e9_235714cuda3std6ranges3__45__cpo4swapE
	.align		8
        /*0058*/ 	.dword	_ZN40_INTERNAL_9cd60420_4_k_cu_938534e9_235714cuda3std6ranges3__45__cpo9iter_moveE
	.align		8
        /*0060*/ 	.dword	_ZN40_INTERNAL_9cd60420_4_k_cu_938534e9_235714cute7productE
	.align		8
        /*0068*/ 	.dword	_ZN40_INTERNAL_9cd60420_4_k_cu_938534e9_235714cute1_E
	.align		8
        /*0070*/ 	.dword	$str$25
	.align		8
        /*0078*/ 	.dword	$str$26
	.align		8
        /*0080*/ 	.dword	$str$27
	.align		8
        /*0088*/ 	.dword	$str$28


//--------------------- .text._ZN7cutlass13device_kernelINS_4gemm6kernel13GemmUniversalIN4cute5tupleIJiiiiEEENS1_10collective13CollectiveMmaINS1_35MainloopSm100TmaUmmaWarpSpecializedILi34ELi2ELi4ENS5_IJNS4_1CILi1EEESB_SB_EEEEENS5_IJNSA_ILi64EEENSA_ILi128EEENSA_ILi32EEEEEEaNS5_IJlSB_lEEEaSI_NS4_8TiledMMAINS4_8MMA_AtomIJNS4_15SM100_MMA_S8_SSIaaiLi64ELi128ELNS4_4UMMA5MajorE0ELSN_0ELNSM_8SaturateE0EEEEEENS4_6LayoutISC_NS5_IJNSA_ILi0EEESS_SS_EEEEENS5_IJNS4_10UnderscoreESV_SV_EEEEENS4_13SM90_TMA_LOADENS4_14ComposedLayoutINS4_7SwizzleILi1ELi4ELi3EEENS4_18smem_ptr_flag_bitsILi8EEENSR_INS5_IJNSA_ILi8EEESG_EEENS5_IJSG_SB_EEEEEEEvNS4_8identityESY_S18_vS19_EENS_8epilogue10collective18CollectiveEpilogueINS1B_23Sm100TmaWarpSpecializedILi2ELi2ELi32ELb0ELb0EEEJSH_NS5_IJNSR_ISE_SB_EES1G_EEEaSI_aSI_NS1B_6fusion15FusionCallbacksIS1F_NS1I_17LinearCombinationIaiaiLNS_15FloatRoundStyleE2EEESH_S1H_JEEENS4_5SM1004TMEM4LOAD26SM100_TMEM_LOAD_16dp32b32xESY_NSZ_INS10_ILi2ELi4ELi3EEES13_NSR_INS5_IJS14_SE_EEENS5_IJSE_SB_EEEEEEENS4_39AutoVectorizingCopyWithAssumedAlignmentILi128EEENS4_14SM90_TMA_STOREES1W_S1Y_S1Y_EEEvvEEEEvNT_6ParamsE --------------------------
	.section	.text._ZN7cutlass13device_kernelINS_4gemm6kernel13GemmUniversalIN4cute5tupleIJiiiiEEENS1_10collective13CollectiveMmaINS1_35MainloopSm100TmaUmmaWarpSpecializedILi34ELi2ELi4ENS5_IJNS4_1CILi1EEESB_SB_EEEEENS5_IJNSA_ILi64EEENSA_ILi128EEENSA_ILi32EEEEEEaNS5_IJlSB_lEEEaSI_NS4_8TiledMMAINS4_8MMA_AtomIJNS4_15SM100_MMA_S8_SSIaaiLi64ELi128ELNS4_4UMMA5MajorE0ELSN_0ELNSM_8SaturateE0EEEEEENS4_6LayoutISC_NS5_IJNSA_ILi0EEESS_SS_EEEEENS5_IJNS4_10UnderscoreESV_SV_EEEEENS4_13SM90_TMA_LOADENS4_14ComposedLayoutINS4_7SwizzleILi1ELi4ELi3EEENS4_18smem_ptr_flag_bitsILi8EEENSR_INS5_IJNSA_ILi8EEESG_EEENS5_IJSG_SB_EEEEEEEvNS4_8identityESY_S18_vS19_EENS_8epilogue10collective18CollectiveEpilogueINS1B_23Sm100TmaWarpSpecializedILi2ELi2ELi32ELb0ELb0EEEJSH_NS5_IJNSR_ISE_SB_EES1G_EEEaSI_aSI_NS1B_6fusion15FusionCallbacksIS1F_NS1I_17LinearCombinationIaiaiLNS_15FloatRoundStyleE2EEESH_S1H_JEEENS4_5SM1004TMEM4LOAD26SM100_TMEM_LOAD_16dp32b32xESY_NSZ_INS10_ILi2ELi4ELi3EEES13_NSR_INS5_IJS14_SE_EEENS5_IJSE_SB_EEEEEEENS4_39AutoVectorizingCopyWithAssumedAlignmentILi128EEENS4_14SM90_TMA_STOREES1W_S1Y_S1Y_EEEvvEEEEvNT_6ParamsE,"ax",@progbits
	.align	128
.text._ZN7cutlass13device_kernelINS_4gemm6kernel13GemmUniversalIN4cute5tupleIJiiiiEEENS1_10collective13CollectiveMmaINS1_35MainloopSm100TmaUmmaWarpSpecializedILi34ELi2ELi4ENS5_IJNS4_1CILi1EEESB_SB_EEEEENS5_IJNSA_ILi64EEENSA_ILi128EEENSA_ILi32EEEEEEaNS5_IJlSB_lEEEaSI_NS4_8TiledMMAINS4_8MMA_AtomIJNS4_15SM100_MMA_S8_SSIaaiLi64ELi128ELNS4_4UMMA5MajorE0ELSN_0ELNSM_8SaturateE0EEEEEENS4_6LayoutISC_NS5_IJNSA_ILi0EEESS_SS_EEEEENS5_IJNS4_10UnderscoreESV_SV_EEEEENS4_13SM90_TMA_LOADENS4_14ComposedLayoutINS4_7SwizzleILi1ELi4ELi3EEENS4_18smem_ptr_flag_bitsILi8EEENSR_INS5_IJNSA_ILi8EEESG_EEENS5_IJSG_SB_EEEEEEEvNS4_8identityESY_S18_vS19_EENS_8epilogue10collective18CollectiveEpilogueINS1B_23Sm100TmaWarpSpecializedILi2ELi2ELi32ELb0ELb0EEEJSH_NS5_IJNSR_ISE_SB_EES1G_EEEaSI_aSI_NS1B_6fusion15FusionCallbacksIS1F_NS1I_17LinearCombinationIaiaiLNS_15FloatRoundStyleE2EEESH_S1H_JEEENS4_5SM1004TMEM4LOAD26SM100_TMEM_LOAD_16dp32b32xESY_NSZ_INS10_ILi2ELi4ELi3EEES13_NSR_INS5_IJS14_SE_EEENS5_IJSE_SB_EEEEEEENS4_39AutoVectorizingCopyWithAssumedAlignmentILi128EEENS4_14SM90_TMA_STOREES1W_S1Y_S1Y_EEEvvEEEEvNT_6ParamsE:
        .type           _ZN7cutlass13device_kernelINS_4gemm6kernel13GemmUniversalIN4cute5tupleIJiiiiEEENS1_10collective13CollectiveMmaINS1_35MainloopSm100TmaUmmaWarpSpecializedILi34ELi2ELi4ENS5_IJNS4_1CILi1EEESB_SB_EEEEENS5_IJNSA_ILi64EEENSA_ILi128EEENSA_ILi32EEEEEEaNS5_IJlSB_lEEEaSI_NS4_8TiledMMAINS4_8MMA_AtomIJNS4_15SM100_MMA_S8_SSIaaiLi64ELi128ELNS4_4UMMA5MajorE0ELSN_0ELNSM_8SaturateE0EEEEEENS4_6LayoutISC_NS5_IJNSA_ILi0EEESS_SS_EEEEENS5_IJNS4_10UnderscoreESV_SV_EEEEENS4_13SM90_TMA_LOADENS4_14ComposedLayoutINS4_7SwizzleILi1ELi4ELi3EEENS4_18smem_ptr_flag_bitsILi8EEENSR_INS5_IJNSA_ILi8EEESG_EEENS5_IJSG_SB_EEEEEEEvNS4_8identityESY_S18_vS19_EENS_8epilogue10collective18CollectiveEpilogueINS1B_23Sm100TmaWarpSpecializedILi2ELi2ELi32ELb0ELb0EEEJSH_NS5_IJNSR_ISE_SB_EES1G_EEEaSI_aSI_NS1B_6fusion15FusionCallbacksIS1F_NS1I_17LinearCombinationIaiaiLNS_15FloatRoundStyleE2EEESH_S1H_JEEENS4_5SM1004TMEM4LOAD26SM100_TMEM_LOAD_16dp32b32xESY_NSZ_INS10_ILi2ELi4ELi3EEES13_NSR_INS5_IJS14_SE_EEENS5_IJSE_SB_EEEEEEENS4_39AutoVectorizingCopyWithAssumedAlignmentILi128EEENS4_14SM90_TMA_STOREES1W_S1Y_S1Y_EEEvvEEEEvNT_6ParamsE,@function
        .size           _ZN7cutlass13device_kernelINS_4gemm6kernel13GemmUniversalIN4cute5tupleIJiiiiEEENS1_10collective13CollectiveMmaINS1_35MainloopSm100TmaUmmaWarpSpecializedILi34ELi2ELi4ENS5_IJNS4_1CILi1EEESB_SB_EEEEENS5_IJNSA_ILi64EEENSA_ILi128EEENSA_ILi32EEEEEEaNS5_IJlSB_lEEEaSI_NS4_8TiledMMAINS4_8MMA_AtomIJNS4_15SM100_MMA_S8_SSIaaiLi64ELi128ELNS4_4UMMA5MajorE0ELSN_0ELNSM_8SaturateE0EEEEEENS4_6LayoutISC_NS5_IJNSA_ILi0EEESS_SS_EEEEENS5_IJNS4_10UnderscoreESV_SV_EEEEENS4_13SM90_TMA_LOADENS4_14ComposedLayoutINS4_7SwizzleILi1ELi4ELi3EEENS4_18smem_ptr_flag_bitsILi8EEENSR_INS5_IJNSA_ILi8EEESG_EEENS5_IJSG_SB_EEEEEEEvNS4_8identityESY_S18_vS19_EENS_8epilogue10collective18CollectiveEpilogueINS1B_23Sm100TmaWarpSpecializedILi2ELi2ELi32ELb0ELb0EEEJSH_NS5_IJNSR_ISE_SB_EES1G_EEEaSI_aSI_NS1B_6fusion15FusionCallbacksIS1F_NS1I_17LinearCombinationIaiaiLNS_15FloatRoundStyleE2EEESH_S1H_JEEENS4_5SM1004TMEM4LOAD26SM100_TMEM_LOAD_16dp32b32xESY_NSZ_INS10_ILi2ELi4ELi3EEES13_NSR_INS5_IJS14_SE_EEENS5_IJSE_SB_EEEEEEENS4_39AutoVectorizingCopyWithAssumedAlignmentILi128EEENS4_14SM90_TMA_STOREES1W_S1Y_S1Y_EEEvvEEEEvNT_6ParamsE,(.L_x_233 - _ZN7cutlass13device_kernelINS_4gemm6kernel13GemmUniversalIN4cute5tupleIJiiiiEEENS1_10collective13CollectiveMmaINS1_35MainloopSm100TmaUmmaWarpSpecializedILi34ELi2ELi4ENS5_IJNS4_1CILi1EEESB_SB_EEEEENS5_IJNSA_ILi64EEENSA_ILi128EEENSA_ILi32EEEEEEaNS5_IJlSB_lEEEaSI_NS4_8TiledMMAINS4_8MMA_AtomIJNS4_15SM100_MMA_S8_SSIaaiLi64ELi128ELNS4_4UMMA5MajorE0ELSN_0ELNSM_8SaturateE0EEEEEENS4_6LayoutISC_NS5_IJNSA_ILi0EEESS_SS_EEEEENS5_IJNS4_10UnderscoreESV_SV_EEEEENS4_13SM90_TMA_LOADENS4_14ComposedLayoutINS4_7SwizzleILi1ELi4ELi3EEENS4_18smem_ptr_flag_bitsILi8EEENSR_INS5_IJNSA_ILi8EEESG_EEENS5_IJSG_SB_EEEEEEEvNS4_8identityESY_S18_vS19_EENS_8epilogue10collective18CollectiveEpilogueINS1B_23Sm100TmaWarpSpecializedILi2ELi2ELi32ELb0ELb0EEEJSH_NS5_IJNSR_ISE_SB_EES1G_EEEaSI_aSI_NS1B_6fusion15FusionCallbacksIS1F_NS1I_17LinearCombinationIaiaiLNS_15FloatRoundStyleE2EEESH_S1H_JEEENS4_5SM1004TMEM4LOAD26SM100_TMEM_LOAD_16dp32b32xESY_NSZ_INS10_ILi2ELi4ELi3EEES13_NSR_INS5_IJS14_SE_EEENS5_IJSE_SB_EEEEEEENS4_39AutoVectorizingCopyWithAssumedAlignmentILi128EEENS4_14SM90_TMA_STOREES1W_S1Y_S1Y_EEEvvEEEEvNT_6ParamsE)
        .other          _ZN7cutlass13device_kernelINS_4gemm6kernel13GemmUniversalIN4cute5tupleIJiiiiEEENS1_10collective13CollectiveMmaINS1_35MainloopSm100TmaUmmaWarpSpecializedILi34ELi2ELi4ENS5_IJNS4_1CILi1EEESB_SB_EEEEENS5_IJNSA_ILi64EEENSA_ILi128EEENSA_ILi32EEEEEEaNS5_IJlSB_lEEEaSI_NS4_8TiledMMAINS4_8MMA_AtomIJNS4_15SM100_MMA_S8_SSIaaiLi64ELi128ELNS4_4UMMA5MajorE0ELSN_0ELNSM_8SaturateE0EEEEEENS4_6LayoutISC_NS5_IJNSA_ILi0EEESS_SS_EEEEENS5_IJNS4_10UnderscoreESV_SV_EEEEENS4_13SM90_TMA_LOADENS4_14ComposedLayoutINS4_7SwizzleILi1ELi4ELi3EEENS4_18smem_ptr_flag_bitsILi8EEENSR_INS5_IJNSA_ILi8EEESG_EEENS5_IJSG_SB_EEEEEEEvNS4_8identityESY_S18_vS19_EENS_8epilogue10collective18CollectiveEpilogueINS1B_23Sm100TmaWarpSpecializedILi2ELi2ELi32ELb0ELb0EEEJSH_NS5_IJNSR_ISE_SB_EES1G_EEEaSI_aSI_NS1B_6fusion15FusionCallbacksIS1F_NS1I_17LinearCombinationIaiaiLNS_15FloatRoundStyleE2EEESH_S1H_JEEENS4_5SM1004TMEM4LOAD26SM100_TMEM_LOAD_16dp32b32xESY_NSZ_INS10_ILi2ELi4ELi3EEES13_NSR_INS5_IJS14_SE_EEENS5_IJSE_SB_EEEEEEENS4_39AutoVectorizingCopyWithAssumedAlignmentILi128EEENS4_14SM90_TMA_STOREES1W_S1Y_S1Y_EEEvvEEEEvNT_6ParamsE,@"STO_CUDA_ENTRY STV_DEFAULT"
_ZN7cutlass13device_kernelINS_4gemm6kernel13GemmUniversalIN4cute5tupleIJiiiiEEENS1_10collective13CollectiveMmaINS1_35MainloopSm100TmaUmmaWarpSpecializedILi34ELi2ELi4ENS5_IJNS4_1CILi1EEESB_SB_EEEEENS5_IJNSA_ILi64EEENSA_ILi128EEENSA_ILi32EEEEEEaNS5_IJlSB_lEEEaSI_NS4_8TiledMMAINS4_8MMA_AtomIJNS4_15SM100_MMA_S8_SSIaaiLi64ELi128ELNS4_4UMMA5MajorE0ELSN_0ELNSM_8SaturateE0EEEEEENS4_6LayoutISC_NS5_IJNSA_ILi0EEESS_SS_EEEEENS5_IJNS4_10UnderscoreESV_SV_EEEEENS4_13SM90_TMA_LOADENS4_14ComposedLayoutINS4_7SwizzleILi1ELi4ELi3EEENS4_18smem_ptr_flag_bitsILi8EEENSR_INS5_IJNSA_ILi8EEESG_EEENS5_IJSG_SB_EEEEEEEvNS4_8identityESY_S18_vS19_EENS_8epilogue10collective18CollectiveEpilogueINS1B_23Sm100TmaWarpSpecializedILi2ELi2ELi32ELb0ELb0EEEJSH_NS5_IJNSR_ISE_SB_EES1G_EEEaSI_aSI_NS1B_6fusion15FusionCallbacksIS1F_NS1I_17LinearCombinationIaiaiLNS_15FloatRoundStyleE2EEESH_S1H_JEEENS4_5SM1004TMEM4LOAD26SM100_TMEM_LOAD_16dp32b32xESY_NSZ_INS10_ILi2ELi4ELi3EEES13_NSR_INS5_IJS14_SE_EEENS5_IJSE_SB_EEEEEEENS4_39AutoVectorizingCopyWithAssumedAlignmentILi128EEENS4_14SM90_TMA_STOREES1W_S1Y_S1Y_EEEvvEEEEvNT_6ParamsE:
[----:B------:R-:W1:Y:S01]  /*0000*/  LDC R1, c[0x0][0x37c] ;  /* 0x0000df00ff017b82 */ /* 0x000e620000000800 */
[----:B------:R-:W2:Y:S01]  /*0010*/  S2R R103, SR_TID.X ;  /* 0x0000000000677919 */ /* 0x000ea20000002100 */
[----:B------:R-:W3:Y:S01]  /*0020*/  LDCU.64 UR4, c[0x0][0x890] ;  /* 0x00011200ff0477ac */ /* 0x000ee20008000a00 */
[----:B------:R-:W-:Y:S02]  /*0030*/  PRMT R91, RZ, 0x7610, R91 ;  /* 0x00007610ff5b7816 */ /* 0x000fe4000000005b */
[----:B------:R-:W-:Y:S01]  /*0040*/  ELECT P5, URZ, PT ;  /* 0x0000000000ff782f */ /* 0x000fe200038a0000 */
[----:B------:R-:W4:Y:S01]  /*0050*/  LDCU.64 UR46, c[0x0][0x358] ;  /* 0x00006b00ff2e77ac */ /* 0x000f220008000a00 */
[----:B---3--:R-:W-:-:S04]  /*0060*/  UISETP.NE.U32.AND UP0, UPT, UR4, URZ, UPT ;  /* 0x000000ff0400728c */ /* 0x008fc8000bf05070 */
[----:B------:R-:W-:Y:S01]  /*0070*/  UISETP.NE.AND.EX UP0, UPT, UR5, URZ, UPT, UP0 ;  /* 0x000000ff0500728c */ /* 0x000fe2000bf05300 */
[----:B--2---:R-:W-:-:S05]  /*0080*/  SHF.R.U32.HI R96, RZ, 0x5, R103 ;  /* 0x00000005ff607819 */ /* 0x004fca0000011667 */
[----:B------:R-:W2:Y:S02]  /*0090*/  SHFL.IDX PT, R0, R96, RZ, 0x1f ;  /* 0x00001fff60007589 */ /* 0x000ea400000e0000 */
[----:B--2---:R-:W-:Y:S01]  /*00a0*/  R2UR UR8, R0 ;  /* 0x00000000000872ca */ /* 0x004fe200000e0000 */
[----:B-1--4-:R-:W-:-:S14]  /*00b0*/  BRA.U UP0, `(.L_x_0) ;  /* 0x00000001002c7547 */ /* 0x012fdc000b800000 */
[----:B------:R-:W1:Y:S02]  /*00c0*/  LDCU.64 UR6, c[0x0][0x888] ;  /* 0x00011100ff0677ac */ /* 0x000e640008000a00 */
[----:B-1----:R-:W-:-:S04]  /*00d0*/  UISETP.NE.U32.AND UP0, UPT, UR6, URZ, UPT ;  /* 0x000000ff0600728c */ /* 0x002fc8000bf05070 */
[----:B------:R-:W-:-:S09]  /*00e0*/  UISETP.NE.AND.EX UP0, UPT, UR7, URZ, UPT, UP0 ;  /* 0x000000ff0700728c */ /* 0x000fd2000bf05300 */
[----:B------:R-:W-:Y:S05]  /*00f0*/  BRA.U !UP0, `(.L_x_1) ;  /* 0x0000000108107547 */ /* 0x000fea000b800000 */
[----:B------:R-:W1:Y:S02]  /*0100*/  LDC.64 R50, c[0x0][0x888] ;  /* 0x00022200ff327b82 */ /* 0x000e640000000a00 */
[----:B-1----:R1:W5:Y:S01]  /*0110*/  LDG.E R50, desc[UR46][R50.64] ;  /* 0x0000002e32327981 */ /* 0x002362000c1e1900 */
[----:B------:R-:W-:Y:S01]  /*0120*/  HFMA2 R91, -RZ, RZ, 0, 5.9604644775390625e-08 ;  /* 0x00000001ff5b7431 */ /* 0x000fe200000001ff */
[----:B------:R-:W-:Y:S05]  /*0130*/  BRA `(.L_x_0) ;  /* 0x00000000000c7947 */ /* 0x000fea0003800000 */
.L_x_1:
[----:B------:R-:W1:Y:S01]  /*0140*/  LDCU UR6, c[0x0][0x880] ;  /* 0x00011000ff0677ac */ /* 0x000e620008000800 */
[----:B------:R-:W-:Y:S01]  /*0150*/  HFMA2 R91, -RZ, RZ, 0, 5.9604644775390625e-08 ;  /* 0x00000001ff5b7431 */ /* 0x000fe200000001ff */
[----:B-1----:R-:W-:-:S07]  /*0160*/  MOV R50, UR6 ;  /* 0x0000000600327c02 */ /* 0x002fce0008000f00 */
.L_x_0:
[----:B------:R-:W2:Y:S02]  /*0170*/  LDCU.64 UR6, c[0x0][0x8b0] ;  /* 0x00011600ff0677ac */ /* 0x000ea40008000a00 */
[----:B--2---:R-:W-:-:S04]  /*0180*/  UISETP.NE.U32.AND UP0, UPT, UR6, URZ, UPT ;  /* 0x000000ff0600728c */ /* 0x004fc8000bf05070 */
[----:B------:R-:W-:-:S09]  /*0190*/  UISETP.NE.AND.EX UP0, UPT, UR7, URZ, UPT, UP0 ;  /* 0x000000ff0700728c */ /* 0x000fd2000bf05300 */
[----:B------:R-:W-:Y:S05]  /*01a0*/  BRA.U UP0, `(.L_x_2) ;  /* 0x0000000100247547 */ /* 0x000fea000b800000 */
[----:B------:R-:W2:Y:S02]  /*01b0*/  LDCU.64 UR6, c[0x0][0x8a8] ;  /* 0x00011500ff0677ac */ /* 0x000ea40008000a00 */
[----:B--2---:R-:W-:-:S04]  /*01c0*/  UISETP.NE.U32.AND UP0, UPT, UR6, URZ, UPT ;  /* 0x000000ff0600728c */ /* 0x004fc8000bf05070 */
[----:B------:R-:W-:-:S09]  /*01d0*/  UISETP.NE.AND.EX UP0, UPT, UR7, URZ, UPT, UP0 ;  /* 0x000000ff0700728c */ /* 0x000fd2000bf05300 */
[----:B------:R-:W-:Y:S05]  /*01e0*/  BRA.U !UP0, `(.L_x_3) ;  /* 0x00000001080c7547 */ /* 0x000fea000b800000 */
[----:B------:R-:W2:Y:S02]  /*01f0*/  LDC.64 R2, c[0x0][0x8a8] ;  /* 0x00022a00ff027b82 */ /* 0x000ea40000000a00 */
[----:B--2---:R2:W5:Y:S01]  /*0200*/  LDG.E R47, desc[UR46][R2.64] ;  /* 0x0000002e022f7981 */ /* 0x004562000c1e1900 */
[----:B------:R-:W-:Y:S05]  /*0210*/  BRA `(.L_x_2) ;  /* 0x0000000000087947 */ /* 0x000fea0003800000 */
.L_x_3:
[----:B------:R-:W2:Y:S02]  /*0220*/  LDCU UR6, c[0x0][0x8a0] ;  /* 0x00011400ff0677ac */ /* 0x000ea40008000800 */
[----:B--2---:R-:W-:Y:S02]  /*0230*/  MOV R47, UR6 ;  /* 0x00000006002f7c02 */ /* 0x004fe40008000f00 */
.L_x_2:
[----:B------:R-:W-:Y:S01]  /*0240*/  IMAD.U32 R0, RZ, RZ, UR8 ;  /* 0x00000008ff007e24 */ /* 0x000fe2000f8e00ff */
[----:B------:R-:W-:Y:S04]  /*0250*/  BSSY.RECONVERGENT B0, `(.L_x_4) ;  /* 0x000000c000007945 */ /* 0x000fe80003800200 */
[C---:B------:R-:W-:Y:S02]  /*0260*/  ISETP.NE.OR P1, PT, R0.reuse, 0x1, !P5 ;  /* 0x000000010000780c */ /* 0x040fe40006f25670 */
[----:B------:R-:W-:-:S11]  /*0270*/  ISETP.NE.OR P0, PT, R0, 0x3, !P5 ;  /* 0x000000030000780c */ /* 0x000fd60006f05670 */
[----:B------:R-:W-:Y:S05]  /*0280*/  @P1 BRA `(.L_x_5) ;  /* 0x0000000000201947 */ /* 0x000fea0003800000 */
[----:B------:R-:W3:Y:S02]  /*0290*/  LDCU.64 UR6, c[0x0][0x348] ;  /* 0x00006900ff0677ac */ /* 0x000ee40008000a00 */
[----:B---3--:R-:W-:Y:S02]  /*02a0*/  UIADD3 UR10, UP1, UPT, UR6, 0x80, URZ ;  /* 0x00000080060a7890 */ /* 0x008fe4000ff3e0ff */
[----:B------:R-:W-:Y:S02]  /*02b0*/  UIADD3 UR6, UP0, UPT, UR6, 0x180, URZ ;  /* 0x0000018006067890 */ /* 0x000fe4000ff1e0ff */
[----:B------:R-:W-:Y:S02]  /*02c0*/  UIADD3.X UR11, UPT, UPT, URZ, UR7, URZ, UP1, !UPT ;  /* 0x00000007ff0b7290 */ /* 0x000fe40008ffe4ff */
[----:B------:R-:W-:-:S07]  /*02d0*/  UIADD3.X UR7, UPT, UPT, URZ, UR7, URZ, UP0, !UPT ;  /* 0x00000007ff077290 */ /* 0x000fce00087fe4ff */
[----:B------:R3:W-:Y:S02]  /*02e0*/  UTMACCTL.PF [UR10] ;  /* 0x000000000a0079b9 */ /* 0x0007e40008040000 */
[----:B------:R3:W-:Y:S02]  /*02f0*/  UTMACCTL.PF [UR6] ;  /* 0x00000000060079b9 */ /* 0x0007e40008040000 */
[----:B---3--:R-:W-:Y:S01]  /*0300*/  NOP ;  /* 0x0000000000007918 */ /* 0x008fe20000000000 */
.L_x_5:
[----:B------:R-:W-:Y:S05]  /*0310*/  BSYNC.RECONVERGENT B0 ;  /* 0x0000000000007941 */ /* 0x000fea0003800200 */
.L_x_4:
[----:B------:R-:W-:Y:S04]  /*0320*/  BSSY.RECONVERGENT B0, `(.L_x_6) ;  /* 0x000000a000007945 */ /* 0x000fe80003800200 */
        /* <DEDUP_REMOVED lines=9> */
.L_x_7:
[----:B------:R-:W-:Y:S05]  /*03c0*/  BSYNC.RECONVERGENT B0 ;  /* 0x0000000000007941 */ /* 0x000fea0003800200 */
.L_x_6:
[----:B------:R-:W3:Y:S01]  /*03d0*/  LDCU.64 UR6, c[0x0][0x888] ;  /* 0x00011100ff0677ac */ /* 0x000ee20008000a00 */
[----:B------:R-:W-:Y:S02]  /*03e0*/  UISETP.EQ.U32.AND UP1, UPT, UR4, URZ, UPT ;  /* 0x000000ff0400728c */ /* 0x000fe4000bf22070 */
[----:B------:R-:W-:Y:S02]  /*03f0*/  UPLOP3.LUT UP2, UPT, UPT, UPT, UPT, 0x80, 0x8 ;  /* 0x000000000008789c */ /* 0x000fe40003f4f070 */
[----:B---3--:R-:W-:-:S04]  /*0400*/  UISETP.NE.U32.AND UP0, UPT, UR6, URZ, UPT ;  /* 0x000000ff0600728c */ /* 0x008fc8000bf05070 */
[----:B------:R-:W-:-:S04]  /*0410*/  UISETP.NE.AND.EX UP0, UPT, UR7, URZ, UPT, UP0 ;  /* 0x000000ff0700728c */ /* 0x000fc8000bf05300 */
[----:B------:R-:W-:-:S04]  /*0420*/  UISETP.EQ.OR.EX UP3, UPT, UR5, URZ, !UP0, UP1 ;  /* 0x000000ff0500728c */ /* 0x000fc8000c762710 */
[----:B------:R-:W-:-:S05]  /*0430*/  UP2UR UR50, UPR, URZ, 0x8 ;  /* 0x00000008ff327883 */ /* 0x000fca0008000000 */
[----:B------:R-:W-:Y:S07]  /*0440*/  BRA.U !UP3, `(.L_x_8) ;  /* 0x000000010b207547 */ /* 0x000fee000b800000 */
[----:B-----5:R-:W-:Y:S01]  /*0450*/  R2UR UR6, R50 ;  /* 0x00000000320672ca */ /* 0x020fe200000e0000 */
[----:B------:R-:W-:Y:S02]  /*0460*/  UISETP.NE.U32.AND UP2, UPT, UR4, URZ, UPT ;  /* 0x000000ff0400728c */ /* 0x000fe4000bf45070 */
[----:B------:R-:W-:Y:S02]  /*0470*/  USEL UR4, URZ, 0xffffffff, UP0 ;  /* 0xffffffffff047887 */ /* 0x000fe40008000000 */
[----:B------:R-:W-:-:S08]  /*0480*/  UISETP.NE.AND.EX UP2, UPT, UR5, URZ, UPT, UP2 ;  /* 0x000000ff0500728c */ /* 0x000fd0000bf45320 */
[----:B------:R-:W-:-:S04]  /*0490*/  UISETP.NE.AND UP1, UPT, UR6, URZ, UPT ;  /* 0x000000ff0600728c */ /* 0x000fc8000bf25270 */
[----:B------:R-:W-:-:S04]  /*04a0*/  @!UP2 USEL UR4, URZ, 0xffffffff, UP1 ;  /* 0xffffffffff04a887 */ /* 0x000fc80008800000 */
[----:B------:R-:W-:-:S04]  /*04b0*/  ULOP3.LUT UR4, UR4, 0x1, URZ, 0xc0, !UPT ;  /* 0x0000000104047892 */ /* 0x000fc8000f8ec0ff */
[----:B------:R-:W-:-:S11]  /*04c0*/  UISETP.NE.U32.AND UP2, UPT, UR4, 0x1, UPT ;  /* 0x000000010400788c */ /* 0x000fd6000bf45070 */
.L_x_8:
[----:B--2---:R-:W2:Y:S01]  /*04d0*/  SHFL.IDX PT, R2, R96, RZ, 0x1f ;  /* 0x00001fff60027589 */ /* 0x004ea200000e0000 */
[----:B------:R-:W-:-:S04]  /*04e0*/  UISETP.NE.AND UP1, UPT, UR8, 0x2, UPT ;  /* 0x000000020800788c */ /* 0x000fc8000bf25270 */
[----:B------:R-:W-:Y:S01]  /*04f0*/  USEL UR6, URZ, 0x1, UP1 ;  /* 0x00000001ff067887 */ /* 0x000fe20008800000 */
[----:B--2---:R-:W-:-:S13]  /*0500*/  ISETP.NE.AND P0, PT, R2, RZ, PT ;  /* 0x000000ff0200720c */ /* 0x004fda0003f05270 */
[----:B------:R-:W-:Y:S05]  /*0510*/  @P0 BRA `(.L_x_9) ;  /* 0x0000000400440947 */ /* 0x000fea0003800000 */
[----:B------:R-:W-:Y:S01]  /*0520*/  ELECT P0, URZ, PT ;  /* 0x0000000000ff782f */ /* 0x000fe20003800000 */
[----:B------:R-:W-:-:S12]  /*0530*/  BSSY.RECONVERGENT B0, `(.L_x_9) ;  /* 0x000004f000007945 */ /* 0x000fd80003800200 */
[----:B------:R-:W-:Y:S05]  /*0540*/  @!P0 BRA `(.L_x_10) ;  /* 0x0000000400348947 */ /* 0x000fea0003800000 */
[----:B------:R-:W2:Y:S01]  /*0550*/  S2UR UR5, SR_CgaCtaId ;  /* 0x00000000000579c3 */ /* 0x000ea20000008800 */
[----:B------:R-:W-:Y:S01]  /*0560*/  UMOV UR7, 0x400 ;  /* 0x0000040000077882 */ /* 0x000fe20000000000 */
[----:B------:R-:W-:Y:S02]  /*0570*/  UMOV UR4, 0x1 ;  /* 0x0000000100047882 */ /* 0x000fe40000000000 */
[----:B------:R-:W-:-:S04]  /*0580*/  UIADD3 UR10, UPT, UPT, -UR4, 0x100000, URZ ;  /* 0x00100000040a7890 */ /* 0x000fc8000fffe1ff */
[----:B------:R-:W-:Y:S02]  /*0590*/  USHF.L.U32 UR11, UR10, 0xb, URZ ;  /* 0x0000000b0a0b7899 */ /* 0x000fe400080006ff */
[----:B------:R-:W-:Y:S02]  /*05a0*/  USHF.L.U32 UR10, UR10, 0x1, URZ ;  /* 0x000000010a0a7899 */ /* 0x000fe400080006ff */
[----:B--2---:R-:W-:Y:S01]  /*05b0*/  ULEA UR5, UR5, UR7, 0x18 ;  /* 0x0000000705057291 */ /* 0x004fe2000f8ec0ff */
[----:B------:R-:W2:Y:S11]  /*05c0*/  FENCE.VIEW.ASYNC.S ;  /* 0x00000000000073c6 */ /* 0x000eb60000000000 */
[----:B--2---:R2:W3:Y:S01]  /*05d0*/  SYNCS.EXCH.64 URZ, [UR5], UR10 ;  /* 0x0000000a05ff75b2 */ /* 0x0044e20008000100 */
[----:B------:R2:W4:Y:S01]  /*05e0*/  SYNCS.EXCH.64 URZ, [UR5+0x110], UR10 ;  /* 0x0001100a05ff75b2 */ /* 0x0005220008000100 */
[----:B------:R2:W1:Y:S01]  /*05f0*/  SYNCS.EXCH.64 URZ, [UR5+0x8], UR10 ;  /* 0x0000080a05ff75b2 */ /* 0x0004620008000100 */
        /* <DEDUP_REMOVED lines=64> */
[----:B------:R2:W1:Y:S02]  /*0a00*/  SYNCS.EXCH.64 URZ, [UR5+0x218], UR10 ;  /* 0x0002180a05ff75b2 */ /* 0x0004640008000100 */
[----:B--234-:R-:W-:Y:S01]  /*0a10*/  NOP ;  /* 0x0000000000007918 */ /* 0x01cfe20000000000 */
.L_x_10:
[----:B------:R-:W-:Y:S05]  /*0a20*/  BSYNC.RECONVERGENT B0 ;  /* 0x0000000000007941 */ /* 0x000fea0003800200 */
.L_x_9:
[----:B------:R-:W2:Y:S01]  /*0a30*/  SHFL.IDX PT, R2, R96, RZ, 0x1f ;  /* 0x00001fff60027589 */ /* 0x000ea200000e0000 */
[----:B------:R-:W-:Y:S01]  /*0a40*/  NOP ;  /* 0x0000000000007918 */ /* 0x000fe20000000000 */
[----:B--2---:R-:W-:-:S13]  /*0a50*/  ISETP.NE.AND P0, PT, R2, 0x1, PT ;  /* 0x000000010200780c */ /* 0x004fda0003f05270 */
[----:B------:R-:W-:Y:S05]  /*0a60*/  @P0 BRA `(.L_x_11) ;  /* 0x0000000000480947 */ /* 0x000fea0003800000 */
[----:B------:R-:W2:Y:S01]  /*0a70*/  S2UR UR7, SR_CgaCtaId ;  /* 0x00000000000779c3 */ /* 0x000ea20000008800 */
[----:B------:R-:W-:Y:S01]  /*0a80*/  UMOV UR9, 0x400 ;  /* 0x0000040000097882 */ /* 0x000fe20000000000 */
[----:B------:R-:W-:Y:S01]  /*0a90*/  UMOV UR5, 0x20 ;  /* 0x0000002000057882 */ /* 0x000fe20000000000 */
[----:B------:R-:W-:Y:S01]  /*0aa0*/  UMOV UR4, 0x80 ;  /* 0x0000008000047882 */ /* 0x000fe20000000000 */
[----:B------:R-:W-:-:S04]  /*0ab0*/  UIADD3 UR10, UPT, UPT, -UR5, 0x100000, URZ ;  /* 0x00100000050a7890 */ /* 0x000fc8000fffe1ff */
[----:B------:R-:W-:Y:S02]  /*0ac0*/  USHF.L.U32 UR11, UR10, 0xb, URZ ;  /* 0x0000000b0a0b7899 */ /* 0x000fe400080006ff */
[----:B------:R-:W-:Y:S02]  /*0ad0*/  USHF.L.U32 UR10, UR10, 0x1, URZ ;  /* 0x000000010a0a7899 */ /* 0x000fe400080006ff */
[----:B------:R-:W-:-:S04]  /*0ae0*/  UIADD3 UR4, UPT, UPT, -UR4, 0x100000, URZ ;  /* 0x0010000004047890 */ /* 0x000fc8000fffe1ff */
[----:B------:R-:W-:Y:S02]  /*0af0*/  USHF.L.U32 UR5, UR4, 0xb, URZ ;  /* 0x0000000b04057899 */ /* 0x000fe400080006ff */
[----:B------:R-:W-:Y:S01]  /*0b00*/  USHF.L.U32 UR4, UR4, 0x1, URZ ;  /* 0x0000000104047899 */ /* 0x000fe200080006ff */
[----:B------:R-:W-:Y:S01]  /*0b10*/  ELECT P0, URZ, PT ;  /* 0x0000000000ff782f */ /* 0x000fe20003800000 */
[----:B--2---:R-:W-:Y:S01]  /*0b20*/  ULEA UR7, UR7, UR9, 0x18 ;  /* 0x0000000907077291 */ /* 0x004fe2000f8ec0ff */
[----:B------:R-:W2:Y:S11]  /*0b30*/  FENCE.VIEW.ASYNC.S ;  /* 0x00000000000073c6 */ /* 0x000eb60000000000 */
[----:B--2---:R2:W3:Y:S01]  /*0b40*/  SYNCS.EXCH.64 URZ, [UR7+0x220], UR10 ;  /* 0x0002200a07ff75b2 */ /* 0x0044e20008000100 */
[----:B------:R2:W4:Y:S01]  /*0b50*/  SYNCS.EXCH.64 URZ, [UR7+0x230], UR4 ;  /* 0x0002300407ff75b2 */ /* 0x0005220008000100 */
[----:B------:R2:W1:Y:S01]  /*0b60*/  SYNCS.EXCH.64 URZ, [UR7+0x228], UR10 ;  /* 0x0002280a07ff75b2 */ /* 0x0004620008000100 */
[----:B------:R2:W1:Y:S01]  /*0b70*/  SYNCS.EXCH.64 URZ, [UR7+0x238], UR4 ;  /* 0x0002380407ff75b2 */ /* 0x0004620008000100 */
[----:B------:R-:W-:Y:S01]  /*0b80*/  NOP ;  /* 0x0000000000007918 */ /* 0x000fe20000000000 */
.L_x_11:
[----:B------:R-:W2:Y:S01]  /*0b90*/  SHFL.IDX PT, R2, R96, RZ, 0x1f ;  /* 0x00001fff60027589 */ /* 0x000ea200000e0000 */
[----:B------:R-:W-:Y:S01]  /*0ba0*/  NOP ;  /* 0x0000000000007918 */ /* 0x000fe20000000000 */
[----:B--2---:R-:W-:-:S13]  /*0bb0*/  ISETP.NE.AND P0, PT, R2, 0x3, PT ;  /* 0x000000030200780c */ /* 0x004fda0003f05270 */
[----:B------:R-:W-:Y:S05]  /*0bc0*/  @P0 BRA `(.L_x_12) ;  /* 0x0000000000300947 */ /* 0x000fea0003800000 */
[----:B------:R-:W2:Y:S01]  /*0bd0*/  S2UR UR5, SR_CgaCtaId ;  /* 0x00000000000579c3 */ /* 0x000ea20000008800 */
[----:B------:R-:W-:Y:S01]  /*0be0*/  UMOV UR7, 0x400 ;  /* 0x0000040000077882 */ /* 0x000fe20000000000 */
[----:B------:R-:W-:Y:S01]  /*0bf0*/  UMOV UR4, 0x20 ;  /* 0x0000002000047882 */ /* 0x000fe20000000000 */
[----:B------:R-:W-:Y:S01]  /*0c00*/  ELECT P0, URZ, PT ;  /* 0x0000000000ff782f */ /* 0x000fe20003800000 */
[----:B------:R-:W-:-:S04]  /*0c10*/  UIADD3 UR10, UPT, UPT, -UR4, 0x100000, URZ ;  /* 0x00100000040a7890 */ /* 0x000fc8000fffe1ff */
[----:B------:R-:W-:Y:S02]  /*0c20*/  USHF.L.U32 UR11, UR10, 0xb, URZ ;  /* 0x0000000b0a0b7899 */ /* 0x000fe400080006ff */
[----:B------:R-:W-:Y:S02]  /*0c30*/  USHF.L.U32 UR10, UR10, 0x1, URZ ;  /* 0x000000010a0a7899 */ /* 0x000fe400080006ff */
[----:B--2---:R-:W-:Y:S01]  /*0c40*/  ULEA UR5, UR5, UR7, 0x18 ;  /* 0x0000000705057291 */ /* 0x004fe2000f8ec0ff */
[----:B------:R-:W2:Y:S11]  /*0c50*/  FENCE.VIEW.ASYNC.S ;  /* 0x00000000000073c6 */ /* 0x000eb60000000000 */
[----:B--2---:R2:W1:Y:S01]  /*0c60*/  SYNCS.EXCH.64 URZ, [UR5+0x240], UR10 ;  /* 0x0002400a05ff75b2 */ /* 0x0044620008000100 */
[----:B------:R2:W1:Y:S01]  /*0c70*/  SYNCS.EXCH.64 URZ, [UR5+0x248], UR10 ;  /* 0x0002480a05ff75b2 */ /* 0x0004620008000100 */
[----:B------:R-:W-:Y:S01]  /*0c80*/  NOP ;  /* 0x0000000000007918 */ /* 0x000fe20000000000 */
.L_x_12:
[----:B------:R-:W3:Y:S01]  /*0c90*/  SHFL.IDX PT, R2, R96, RZ, 0x1f ;  /* 0x00001fff60027589 */ /* 0x000ee200000e0000 */
[----:B------:R-:W-:Y:S01]  /*0ca0*/  NOP ;  /* 0x0000000000007918 */ /* 0x000fe20000000000 */
[----:B---3--:R-:W-:-:S13]  /*0cb0*/  ISETP.NE.AND P0, PT, R2, 0x4, PT ;  /* 0x000000040200780c */ /* 0x008fda0003f05270 */
[----:B------:R-:W-:Y:S05]  /*0cc0*/  @P0 BRA `(.L_x_13) ;  /* 0x00000000004c0947 */ /* 0x000fea0003800000 */
[----:B--2---:R-:W2:Y:S01]  /*0cd0*/  S2UR UR5, SR_CgaCtaId ;  /* 0x00000000000579c3 */ /* 0x004ea20000008800 */
[----:B------:R-:W-:Y:S01]  /*0ce0*/  UMOV UR9, 0x100 ;  /* 0x0000010000097882 */ /* 0x000fe20000000000 */
[----:B------:R-:W-:Y:S01]  /*0cf0*/  UMOV UR7, 0x400 ;  /* 0x0000040000077882 */ /* 0x000fe20000000000 */
[----:B------:R-:W-:Y:S01]  /*0d00*/  USEL UR9, UR9, 0xe0, UP2 ;  /* 0x000000e009097887 */ /* 0x000fe20009000000 */
[----:B------:R-:W-:Y:S01]  /*0d10*/  UMOV UR4, 0x1 ;  /* 0x0000000100047882 */ /* 0x000fe20000000000 */
[----:B------:R-:W-:Y:S01]  /*0d20*/  ELECT P0, URZ, PT ;  /* 0x0000000000ff782f */ /* 0x000fe20003800000 */
[----:B------:R-:W-:-:S04]  /*0d30*/  UIADD3 UR10, UPT, UPT, -UR4, 0x100000, URZ ;  /* 0x00100000040a7890 */ /* 0x000fc8000fffe1ff */
[----:B------:R-:W-:Y:S02]  /*0d40*/  USHF.L.U32 UR11, UR10, 0xb, URZ ;  /* 0x0000000b0a0b7899 */ /* 0x000fe400080006ff */
[----:B------:R-:W-:Y:S02]  /*0d50*/  USHF.L.U32 UR10, UR10, 0x1, URZ ;  /* 0x000000010a0a7899 */ /* 0x000fe400080006ff */
[----:B------:R-:W-:-:S04]  /*0d60*/  UIADD3 UR12, UPT, UPT, -UR9, 0x100000, URZ ;  /* 0x00100000090c7890 */ /* 0x000fc8000fffe1ff */
[----:B------:R-:W-:Y:S02]  /*0d70*/  USHF.L.U32 UR13, UR12, 0xb, URZ ;  /* 0x0000000b0c0d7899 */ /* 0x000fe400080006ff */
[----:B------:R-:W-:Y:S02]  /*0d80*/  USHF.L.U32 UR12, UR12, 0x1, URZ ;  /* 0x000000010c0c7899 */ /* 0x000fe400080006ff */
[----:B--2---:R-:W-:Y:S01]  /*0d90*/  ULEA UR5, UR5, UR7, 0x18 ;  /* 0x0000000705057291 */ /* 0x004fe2000f8ec0ff */
[----:B------:R-:W2:Y:S11]  /*0da0*/  FENCE.VIEW.ASYNC.S ;  /* 0x00000000000073c6 */ /* 0x000eb60000000000 */
[----:B--2---:R3:W2:Y:S01]  /*0db0*/  SYNCS.EXCH.64 URZ, [UR5+0x250], UR10 ;  /* 0x0002500a05ff75b2 */ /* 0x0046a20008000100 */
[----:B------:R3:W1:Y:S01]  /*0dc0*/  SYNCS.EXCH.64 URZ, [UR5+0x260], UR12 ;  /* 0x0002600c05ff75b2 */ /* 0x0006620008000100 */
[----:B------:R3:W1:Y:S01]  /*0dd0*/  SYNCS.EXCH.64 URZ, [UR5+0x258], UR10 ;  /* 0x0002580a05ff75b2 */ /* 0x0006620008000100 */
[----:B------:R3:W1:Y:S02]  /*0de0*/  SYNCS.EXCH.64 URZ, [UR5+0x268], UR12 ;  /* 0x0002680c05ff75b2 */ /* 0x0006640008000100 */
[----:B---3--:R-:W-:Y:S01]  /*0df0*/  NOP ;  /* 0x0000000000007918 */ /* 0x008fe20000000000 */
.L_x_13:
[----:B------:R-:W3:Y:S01]  /*0e00*/  SHFL.IDX PT, R2, R96, RZ, 0x1f ;  /* 0x00001fff60027589 */ /* 0x000ee200000e0000 */
[----:B------:R-:W-:Y:S01]  /*0e10*/  NOP ;  /* 0x0000000000007918 */ /* 0x000fe20000000000 */
[----:B---3--:R-:W-:-:S13]  /*0e20*/  ISETP.NE.AND P0, PT, R2, 0x5, PT ;  /* 0x000000050200780c */ /* 0x008fda0003f05270 */
[----:B------:R-:W-:Y:S05]  /*0e30*/  @P0 BRA `(.L_x_14) ;  /* 0x0000000000580947 */ /* 0x000fea0003800000 */
[----:B------:R-:W3:Y:S01]  /*0e40*/  S2UR UR7, SR_CgaCtaId ;  /* 0x00000000000779c3 */ /* 0x000ee20000008800 */
[----:B------:R-:W-:Y:S01]  /*0e50*/  UMOV UR9, 0x400 ;  /* 0x0000040000097882 */ /* 0x000fe20000000000 */
[----:B--2---:R-:W-:Y:S01]  /*0e60*/  UMOV UR5, 0x1 ;  /* 0x0000000100057882 */ /* 0x004fe20000000000 */
        /* <DEDUP_REMOVED lines=8> */
[----:B---3--:R-:W-:Y:S01]  /*0ef0*/  ULEA UR7, UR7, UR9, 0x18 ;  /* 0x0000000907077291 */ /* 0x008fe2000f8ec0ff */
[----:B------:R-:W2:Y:S11]  /*0f00*/  FENCE.VIEW.ASYNC.S ;  /* 0x00000000000073c6 */ /* 0x000eb60000000000 */
[----:B--2---:R3:W2:Y:S01]  /*0f10*/  SYNCS.EXCH.64 URZ, [UR7+0x270], UR10 ;  /* 0x0002700a07ff75b2 */ /* 0x0046a20008000100 */
[----:B------:R3:W1:Y:S01]  /*0f20*/  SYNCS.EXCH.64 URZ, [UR7+0x290], UR4 ;  /* 0x0002900407ff75b2 */ /* 0x0006620008000100 */
[----:B------:R3:W1:Y:S01]  /*0f30*/  SYNCS.EXCH.64 URZ, [UR7+0x278], UR10 ;  /* 0x0002780a07ff75b2 */ /* 0x0006620008000100 */
[----:B------:R3:W1:Y:S01]  /*0f40*/  SYNCS.EXCH.64 URZ, [UR7+0x298], UR4 ;  /* 0x0002980407ff75b2 */ /* 0x0006620008000100 */
[----:B------:R3:W1:Y:S01]  /*0f50*/  SYNCS.EXCH.64 URZ, [UR7+0x280], UR10 ;  /* 0x0002800a07ff75b2 */ /* 0x0006620008000100 */
[----:B------:R3:W1:Y:S01]  /*0f60*/  SYNCS.EXCH.64 URZ, [UR7+0x2a0], UR4 ;  /* 0x0002a00407ff75b2 */ /* 0x0006620008000100 */
[----:B------:R3:W1:Y:S01]  /*0f70*/  SYNCS.EXCH.64 URZ, [UR7+0x288], UR10 ;  /* 0x0002880a07ff75b2 */ /* 0x0006620008000100 */
[----:B------:R3:W1:Y:S02]  /*0f80*/  SYNCS.EXCH.64 URZ, [UR7+0x2a8], UR4 ;  /* 0x0002a80407ff75b2 */ /* 0x0006640008000100 */
[----:B---3--:R-:W-:Y:S01]  /*0f90*/  NOP ;  /* 0x0000000000007918 */ /* 0x008fe20000000000 */
.L_x_14:
[----:B------:R-:W3:Y:S01]  /*0fa0*/  SHFL.IDX PT, R2, R96, RZ, 0x1f ;  /* 0x00001fff60027589 */ /* 0x000ee200000e0000 */
[----:B------:R-:W-:Y:S01]  /*0fb0*/  NOP ;  /* 0x0000000000007918 */ /* 0x000fe20000000000 */
[----:B---3--:R-:W-:-:S13]  /*0fc0*/  ISETP.NE.AND P0, PT, R2, 0x3, PT ;  /* 0x000000030200780c */ /* 0x008fda0003f05270 */
[----:B------:R-:W-:Y:S05]  /*0fd0*/  @P0 BRA `(.L_x_15) ;  /* 0x0000000000380947 */ /* 0x000fea0003800000 */
[----:B--2---:R-:W2:Y:S01]  /*0fe0*/  S2UR UR5, SR_CgaCtaId ;  /* 0x00000000000579c3 */ /* 0x004ea20000008800 */
        /* <DEDUP_REMOVED lines=13> */
.L_x_15:
[----:B--2---:R-:W2:Y:S01]  /*10c0*/  S2UR UR5, SR_CTAID.X ;  /* 0x00000000000579c3 */ /* 0x004ea20000002500 */
[----:B------:R-:W-:-:S05]  /*10d0*/  CS2R.32 R90, SR_CgaSize ;  /* 0x00000000005a7805 */ /* 0x000fca0000008a00 */
[----:B------:R-:W-:-:S05]  /*10e0*/  IMAD R90, R90, -0xa0, RZ ;  /* 0xffffff605a5a7824 */ /* 0x000fca00078e02ff */
[----:B------:R-:W-:-:S14]  /*10f0*/  R2UR UR9, R90 ;  /* 0x000000005a0972ca */ /* 0x000fdc00000e0000 */
[----:B------:R-:W3:Y:S01]  /*1100*/  LDCU UR9, c[0x0][UR9+0x2b0] ;  /* 0x00005600090977ac */ /* 0x000ee20008000800 */
[----:B------:R-:W-:Y:S01]  /*1110*/  NOP ;  /* 0x0000000000007918 */ /* 0x000fe20000000000 */
[----:B------:R-:W-:-:S05]  /*1120*/  CS2R.32 R90, SR_CgaSize ;  /* 0x00000000005a7805 */ /* 0x000fca0000008a00 */
[----:B------:R-:W-:-:S05]  /*1130*/  IMAD R90, R90, -0xa0, RZ ;  /* 0xffffff605a5a7824 */ /* 0x000fca00078e02ff */
[----:B------:R-:W-:-:S14]  /*1140*/  R2UR UR7, R90 ;  /* 0x000000005a0772ca */ /* 0x000fdc00000e0000 */
[----:B------:R-:W4:Y:S01]  /*1150*/  LDCU UR7, c[0x0][UR7+0x2b4] ;  /* 0x00005680070777ac */ /* 0x000f220008000800 */
[----:B------:R-:W1:Y:S08]  /*1160*/  S2UR UR4, SR_CTAID.Y ;  /* 0x00000000000479c3 */ /* 0x000e700000002600 */
[----:B------:R-:W4:Y:S01]  /*1170*/  LDC R9, c[0x0][0xb24] ;  /* 0x0002c900ff097b82 */ /* 0x000f220000000800 */
[----:B--2---:R-:W-:-:S02]  /*1180*/  I2FP.F32.U32 R5, UR5 ;  /* 0x0000000500057c45 */ /* 0x004fc40008201000 */
[----:B------:R-:W-:-:S05]  /*1190*/  CS2R.32 R3, SR_CgaSize ;  /* 0x0000000000037805 */ /* 0x000fca0000008a00 */
[----:B------:R-:W-:-:S06]  /*11a0*/  IMAD R3, R3, -0xa0, RZ ;  /* 0xffffff6003037824 */ /* 0x000fcc00078e02ff */
[----:B------:R-:W2:Y:S01]  /*11b0*/  LDC R3, c[0x0][R3+0x2a0] ;  /* 0x0000a80003037b82 */ /* 0x000ea20000000800 */
[----:B------:R-:W-:Y:S01]  /*11c0*/  MOV R21, UR5 ;  /* 0x0000000500157c02 */ /* 0x000fe20008000f00 */
[----:B---3--:R-:W-:Y:S01]  /*11d0*/  FMUL R5, R5, UR9 ;  /* 0x0000000905057c20 */ /* 0x008fe20008400000 */
[----:B-1----:R-:W-:Y:S02]  /*11e0*/  I2FP.F32.U32 R4, UR4 ;  /* 0x0000000400047c45 */ /* 0x002fe40008201000 */
[----:B------:R-:W-:-:S05]  /*11f0*/  CS2R.32 R2, SR_CgaSize ;  /* 0x0000000000027805 */ /* 0x000fca0000008a00 */
[----:B------:R-:W-:-:S06]  /*1200*/  IMAD R2, R2, -0xa0, RZ ;  /* 0xffffff6002027824 */ /* 0x000fcc00078e02ff */
[----:B------:R-:W1:Y:S01]  /*1210*/  LDC R2, c[0x0][R2+0x2a4] ;  /* 0x0000a90002027b82 */ /* 0x000e620000000800 */
[----:B------:R-:W3:Y:S01]  /*1220*/  F2I.U32.TRUNC.NTZ R90, R5 ;  /* 0x00000005005a7305 */ /* 0x000ee2000020f000 */
[----:B------:R-:W-:Y:S01]  /*1230*/  MOV R20, UR4 ;  /* 0x0000000400147c02 */ /* 0x000fe20008000f00 */
[----:B----4-:R-:W-:-:S05]  /*1240*/  FMUL R4, R4, UR7 ;  /* 0x0000000704047c20 */ /* 0x010fca0008400000 */
[----:B------:R-:W-:Y:S01]  /*1250*/  BAR.SYNC.DEFER_BLOCKING 0x0 ;  /* 0x0000000000007b1d */ /* 0x000fe20000010000 */
[----:B------:R-:W-:-:S05]  /*1260*/  ISETP.GE.AND P0, PT, R9, 0x1, PT ;  /* 0x000000010900780c */ /* 0x000fca0003f06270 */
[----:B------:R-:W4:Y:S02]  /*1270*/  F2I.U32.TRUNC.NTZ R83, R4 ;  /* 0x0000000400537305 */ /* 0x000f24000020f000 */
[----:B------:R-:W1:Y:S01]  /*1280*/  S2UR UR36, SR_CTAID.Z ;  /* 0x00000000002479c3 */ /* 0x000e620000002700 */
[----:B---3--:R-:W-:-:S05]  /*1290*/  IADD3 R90, PT, PT, -R90, RZ, RZ ;  /* 0x000000ff5a5a7210 */ /* 0x008fca0007ffe1ff */
[----:B--2---:R-:W-:Y:S01]  /*12a0*/  IMAD R90, R3, R90, UR5 ;  /* 0x00000005035a7e24 */ /* 0x004fe2000f8e025a */
[----:B----4-:R-:W-:-:S05]  /*12b0*/  IADD3 R83, PT, PT, -R83, RZ, RZ ;  /* 0x000000ff53537210 */ /* 0x010fca0007ffe1ff */
[----:B-1----:R-:W-:Y:S01]  /*12c0*/  IMAD R83, R2, R83, UR4 ;  /* 0x0000000402537e24 */ /* 0x002fe2000f8e0253 */
[----:B------:R-:W-:Y:S06]  /*12d0*/  @!P0 BRA `(.L_x_16) ;  /* 0x0000000000b88947 */ /* 0x000fec0003800000 */
[----:B------:R-:W1:Y:S01]  /*12e0*/  LDC.64 R4, c[0x0][0xb18] ;  /* 0x0002c600ff047b82 */ /* 0x000e620000000a00 */
[----:B------:R-:W-:-:S07]  /*12f0*/  ISETP.NE.AND P0, PT, R9, 0x1, PT ;  /* 0x000000010900780c */ /* 0x000fce0003f05270 */
[----:B------:R-:W2:Y:S08]  /*1300*/  LDC R10, c[0x0][0xb0c] ;  /* 0x0002c300ff0a7b82 */ /* 0x000eb00000000800 */
[----:B------:R-:W3:Y:S08]  /*1310*/  LDC R11, c[0x0][0x370] ;  /* 0x0000dc00ff0b7b82 */ /* 0x000ef00000000800 */
[----:B------:R-:W4:Y:S01]  /*1320*/  LDC R12, c[0x0][0x374] ;  /* 0x0000dd00ff0c7b82 */ /* 0x000f220000000800 */
[----:B-1----:R-:W-:-:S07]  /*1330*/  ISETP.NE.AND P1, PT, R4, 0x1, PT ;  /* 0x000000010400780c */ /* 0x002fce0003f25270 */
[----:B------:R-:W3:Y:S01]  /*1340*/  LDC.64 R6, c[0x0][0xb10] ;  /* 0x0002c400ff067b82 */ /* 0x000ee20000000a00 */
[----:B--2---:R-:W-:-:S07]  /*1350*/  ISETP.NE.AND P2, PT, R10, 0x1, PT ;  /* 0x000000010a00780c */ /* 0x004fce0003f45270 */
[----:B------:R-:W1:Y:S08]  /*1360*/  LDC R8, c[0x0][0xb20] ;  /* 0x0002c800ff087b82 */ /* 0x000e700000000800 */
[----:B------:R-:W2:Y:S01]  /*1370*/  LDC.64 R2, c[0x0][0xb28] ;  /* 0x0002ca00ff027b82 */ /* 0x000ea20000000a00 */
[----:B----4-:R-:W-:-:S04]  /*1380*/  IMAD.HI.U32 R13, R12, R5, RZ ;  /* 0x000000050c0d7227 */ /* 0x010fc800078e00ff */
[----:B------:R-:W-:-:S04]  /*1390*/  IMAD.HI.U32 R5, R20, R5, RZ ;  /* 0x0000000514057227 */ /* 0x000fc800078e00ff */
[----:B---3--:R-:W-:-:S04]  /*13a0*/  IMAD.HI.U32 R14, R11, R6, RZ ;  /* 0x000000060b0e7227 */ /* 0x008fc800078e00ff */
[C---:B------:R-:W-:Y:S01]  /*13b0*/  IMAD.HI.U32 R16, R21.reuse, R6, RZ ;  /* 0x0000000615107227 */ /* 0x040fe200078e00ff */
[-C--:B------:R-:W-:Y:S02]  /*13c0*/  @P2 SHF.R.U32.HI R11, RZ, R7.reuse, R14 ;  /* 0x00000007ff0b2219 */ /* 0x080fe4000001160e */
[-C--:B-1----:R-:W-:Y:S02]  /*13d0*/  @P1 SHF.R.U32.HI R12, RZ, R8.reuse, R13 ;  /* 0x00000008ff0c1219 */ /* 0x082fe4000001160d */
[----:B------:R-:W-:Y:S02]  /*13e0*/  SHF.R.U32.HI R5, RZ, R8, R5 ;  /* 0x00000008ff057219 */ /* 0x000fe40000011605 */
[----:B------:R-:W-:Y:S02]  /*13f0*/  SHF.R.U32.HI R16, RZ, R7, R16 ;  /* 0x00000007ff107219 */ /* 0x000fe40000011610 */
[----:B------:R-:W-:Y:S01]  /*1400*/  SEL R5, R20, R5, !P1 ;  /* 0x0000000514057207 */ /* 0x000fe20004800000 */
[----:B--2---:R-:W-:Y:S01]  /*1410*/  IMAD.HI.U32 R14, R12, R2, RZ ;  /* 0x000000020c0e7227 */ /* 0x004fe200078e00ff */
[----:B------:R-:W-:-:S02]  /*1420*/  SEL R7, R21, R16, !P2 ;  /* 0x0000001015077207 */ /* 0x000fc40005000000 */
[----:B------:R-:W-:Y:S01]  /*1430*/  IADD3 R13, PT, PT, -R5, RZ, RZ ;  /* 0x000000ff050d7210 */ /* 0x000fe20007ffe1ff */
[----:B------:R-:W-:Y:S01]  /*1440*/  IMAD.HI.U32 R6, R11, R2, RZ ;  /* 0x000000020b067227 */ /* 0x000fe200078e00ff */
[----:B------:R-:W-:-:S03]  /*1450*/  @P0 SHF.R.U32.HI R12, RZ, R3, R14 ;  /* 0x00000003ff0c0219 */ /* 0x000fc6000001160e */
[----:B------:R-:W-:Y:S01]  /*1460*/  IMAD R13, R4, R13, R20 ;  /* 0x0000000d040d7224 */ /* 0x000fe200078e0214 */
[----:B------:R-:W-:Y:S01]  /*1470*/  @P0 SHF.R.U32.HI R11, RZ, R3, R6 ;  /* 0x00000003ff0b0219 */ /* 0x000fe20000011606 */
[----:B------:R-:W-:-:S04]  /*1480*/  IMAD R12, R12, R9, RZ ;  /* 0x000000090c0c7224 */ /* 0x000fc800078e02ff */
[----:B------:R-:W-:Y:S01]  /*1490*/  IMAD R6, R11, R9, RZ ;  /* 0x000000090b067224 */ /* 0x000fe200078e02ff */
[----:B------:R-:W-:-:S04]  /*14a0*/  ISETP.GE.AND P1, PT, R5, R12, PT ;  /* 0x0000000c0500720c */ /* 0x000fc80003f26270 */
[----:B------:R-:W-:Y:S01]  /*14b0*/  ISETP.GE.OR P1, PT, R7, R6, P1 ;  /* 0x000000060700720c */ /* 0x000fe20000f26670 */
[----:B------:R-:W-:-:S05]  /*14c0*/  IMAD.HI.U32 R6, R5, R2, RZ ;  /* 0x0000000205067227 */ /* 0x000fca00078e00ff */
[----:B------:R-:W-:-:S04]  /*14d0*/  SHF.R.U32.HI R6, RZ, R3, R6 ;  /* 0x00000003ff067219 */ /* 0x000fc80000011606 */
[----:B------:R-:W-:-:S03]  /*14e0*/  SEL R6, R5, R6, !P0 ;  /* 0x0000000605067207 */ /* 0x000fc60004000000 */
[----:B------:R-:W-:Y:S01]  /*14f0*/  @!P1 IMAD.HI.U32 R8, R7, R2, RZ ;  /* 0x0000000207089227 */ /* 0x000fe200078e00ff */
[----:B------:R-:W-:-:S04]  /*1500*/  IADD3 R2, PT, PT, -R6, RZ, RZ ;  /* 0x000000ff06027210 */ /* 0x000fc80007ffe1ff */
[----:B------:R-:W-:Y:S01]  /*1510*/  @!P1 SHF.R.U32.HI R8, RZ, R3, R8 ;  /* 0x00000003ff089219 */ /* 0x000fe20000011608 */
[----:B------:R-:W-:-:S03]  /*1520*/  IMAD R2, R9, R2, R5 ;  /* 0x0000000209027224 */ /* 0x000fc600078e0205 */
[----:B------:R-:W-:-:S05]  /*1530*/  @!P1 SEL R3, R7, R8, !P0 ;  /* 0x0000000807039207 */ /* 0x000fca0004000000 */
[--C-:B------:R-:W-:Y:S02]  /*1540*/  @!P1 IMAD.IADD R6, R6, 0x1, -R3.reuse ;  /* 0x0000000106069824 */ /* 0x100fe400078e0a03 */
[----:B------:R-:W-:Y:S01]  /*1550*/  @!P1 IMAD R3, R2, R11, R3 ;  /* 0x0000000b02039224 */ /* 0x000fe200078e0203 */
[----:B------:R-:W-:Y:S01]  /*1560*/  IADD3 R2, PT, PT, -R7, RZ, RZ ;  /* 0x000000ff07027210 */ /* 0x000fe20007ffe1ff */
[----:B------:R-:W-:Y:S02]  /*1570*/  @!P1 IMAD R5, R6, R9, R7 ;  /* 0x0000000906059224 */ /* 0x000fe400078e0207 */
[----:B------:R-:W-:Y:S02]  /*1580*/  @!P1 IMAD.MOV.U32 R7, RZ, RZ, R3 ;  /* 0x000000ffff079224 */ /* 0x000fe400078e0003 */
[----:B------:R-:W-:Y:S02]  /*1590*/  IMAD R2, R10, R2, R21 ;  /* 0x000000020a027224 */ /* 0x000fe400078e0215 */
[----:B------:R-:W-:-:S02]  /*15a0*/  IMAD R20, R5, R4, R13 ;  /* 0x0000000405147224 */ /* 0x000fc400078e020d */
[----:B------:R-:W-:Y:S02]  /*15b0*/  IMAD R21, R7, R10, R2 ;  /* 0x0000000a07157224 */ /* 0x000fe400078e0202 */
.L_x_16:
[----:B------:R-:W1:Y:S01]  /*15c0*/  LDCU UR4, c[0x0][0xb30] ;  /* 0x00016600ff0477ac */ /* 0x000e620008000800 */
[----:B------:R-:W2:Y:S08]  /*15d0*/  S2UR UR37, SR_CgaCtaId ;  /* 0x00000000002579c3 */ /* 0x000eb00000008800 */
[----:B------:R-:W3:Y:S01]  /*15e0*/  LDC R40, c[0x0][0xb24] ;  /* 0x0002c900ff287b82 */ /* 0x000ee20000000800 */
[----:B-1----:R-:W-:-:S09]  /*15f0*/  UISETP.NE.AND UP1, UPT, UR4, 0x1, UPT ;  /* 0x000000010400788c */ /* 0x002fd2000bf25270 */
[----:B--2---:R-:W-:Y:S05]  /*1600*/  BRA.U UP1, `(.L_x_17) ;  /* 0x0000000101407547 */ /* 0x004fea000b800000 */
[----:B------:R-:W1:Y:S08]  /*1610*/  LDC.64 R4, c[0x0][0xb10] ;  /* 0x0002c400ff047b82 */ /* 0x000e700000000a00 */
[----:B------:R-:W2:Y:S08]  /*1620*/  LDC.64 R2, c[0x0][0xb18] ;  /* 0x0002c600ff027b82 */ /* 0x000eb00000000a00 */
[----:B------:R-:W4:Y:S08]  /*1630*/  LDC R6, c[0x0][0xb20] ;  /* 0x0002c800ff067b82 */ /* 0x000f300000000800 */
[----:B------:R-:W3:Y:S01]  /*1640*/  LDC R8, c[0x0][0xb0c] ;  /* 0x0002c300ff087b82 */ /* 0x000ee20000000800 */
[----:B-1----:R-:W-:-:S05]  /*1650*/  IMAD.HI.U32 R4, R21, R4, RZ ;  /* 0x0000000415047227 */ /* 0x002fca00078e00ff */
[----:B------:R-:W-:Y:S01]  /*1660*/  SHF.R.U32.HI R4, RZ, R5, R4 ;  /* 0x00000005ff047219 */ /* 0x000fe20000011604 */
[----:B--2---:R-:W-:Y:S01]  /*1670*/  IMAD.HI.U32 R3, R20, R3, RZ ;  /* 0x0000000314037227 */ /* 0x004fe200078e00ff */
[----:B------:R-:W-:-:S04]  /*1680*/  ISETP.NE.AND P0, PT, R2, 0x1, PT ;  /* 0x000000010200780c */ /* 0x000fc80003f05270 */
[----:B----4-:R-:W-:-:S04]  /*1690*/  SHF.R.U32.HI R3, RZ, R6, R3 ;  /* 0x00000006ff037219 */ /* 0x010fc80000011603 */
[----:B------:R-:W-:Y:S02]  /*16a0*/  SEL R3, R20, R3, !P0 ;  /* 0x0000000314037207 */ /* 0x000fe40004000000 */
[----:B---3--:R-:W-:-:S04]  /*16b0*/  ISETP.NE.AND P1, PT, R8, 0x1, PT ;  /* 0x000000010800780c */ /* 0x008fc80003f25270 */
[----:B------:R-:W-:-:S05]  /*16c0*/  SEL R4, R21, R4, !P1 ;  /* 0x0000000415047207 */ /* 0x000fca0004800000 */
[----:B------:R-:W-:Y:S02]  /*16d0*/  IMAD.IADD R5, R3, 0x1, -R4 ;  /* 0x0000000103057824 */ /* 0x000fe400078e0a04 */
[----:B------:R-:W-:Y:S02]  /*16e0*/  IMAD.IADD R3, R4, 0x1, -R3 ;  /* 0x0000000104037824 */ /* 0x000fe400078e0a03 */
[----:B------:R-:W-:Y:S02]  /*16f0*/  IMAD R21, R5, R8, R21 ;  /* 0x0000000805157224 */ /* 0x000fe400078e0215 */
[----:B------:R-:W-:-:S07]  /*1700*/  IMAD R20, R3, R2, R20 ;  /* 0x0000000203147224 */ /* 0x000fce00078e0214 */
.L_x_17:
[----:B------:R-:W-:Y:S01]  /*1710*/  BAR.SYNC.DEFER_BLOCKING 0x0 ;  /* 0x0000000000007b1d */ /* 0x000fe20000010000 */
[----:B------:R-:W-:Y:S01]  /*1720*/  UISETP.NE.AND UP1, UPT, UR8, 0x2, UPT ;  /* 0x000000020800788c */ /* 0x000fe2000bf25270 */
[----:B------:R-:W-:Y:S02]  /*1730*/  ISETP.NE.OR P5, PT, R0, 0x2, !P5 ;  /* 0x000000020000780c */ /* 0x000fe40006fa5670 */
[----:B------:R-:W-:-:S06]  /*1740*/  LOP3.LUT R2, R103, 0x1f, RZ, 0xc0, !PT ;  /* 0x0000001f67027812 */ /* 0x000fcc00078ec0ff */
[----:B------:R-:W-:Y:S05]  /*1750*/  BRA.U UP1, `(.L_x_18) ;  /* 0x0000002101947547 */ /* 0x000fea000b800000 */
[----:B------:R-:W1:Y:S01]  /*1760*/  LDCU UR13, c[0x0][0x38c] ;  /* 0x00007180ff0d77ac */ /* 0x000e620008000800 */
[----:B------:R-:W2:Y:S01]  /*1770*/  LDC R9, c[0x0][0x370] ;  /* 0x0000dc00ff097b82 */ /* 0x000ea20000000800 */
[----:B------:R-:W-:Y:S01]  /*1780*/  PLOP3.LUT P1, PT, PT, PT, UP2, 0x80, 0x8 ;  /* 0x000000000008781c */ /* 0x000fe20003f2f028 */
[----:B------:R-:W-:Y:S01]  /*1790*/  IMAD.MOV.U32 R15, RZ, RZ, 0x1 ;  /* 0x00000001ff0f7424 */ /* 0x000fe200078e00ff */
[----:B------:R-:W-:Y:S01]  /*17a0*/  ISETP.EQ.OR P4, PT, R2, RZ, P5 ;  /* 0x000000ff0200720c */ /* 0x000fe20002f82670 */
[----:B------:R-:W-:Y:S01]  /*17b0*/  IMAD.MOV.U32 R14, RZ, RZ, RZ ;  /* 0x000000ffff0e7224 */ /* 0x000fe200078e00ff */
[----:B------:R-:W-:Y:S02]  /*17c0*/  PLOP3.LUT P1, PT, P1, PT, PT, 0x8, 0x80 ;  /* 0x000000000080781c */ /* 0x000fe40000f2e170 */
[----:B------:R-:W-:Y:S01]  /*17d0*/  CS2R R12, SRZ ;  /* 0x00000000000c7805 */ /* 0x000fe2000001ff00 */
[----:B------:R-:W-:Y:S01]  /*17e0*/  IMAD.MOV.U32 R10, RZ, RZ, 0x1 ;  /* 0x00000001ff0a7424 */ /* 0x000fe200078e00ff */
[----:B------:R-:W4:Y:S01]  /*17f0*/  LDC R0, c[0x0][0x374] ;  /* 0x0000dd00ff007b82 */ /* 0x000f220000000800 */
[----:B------:R-:W2:Y:S01]  /*1800*/  LDCU.64 UR22, c[0x0][0x348] ;  /* 0x00006900ff1677ac */ /* 0x000ea20008000a00 */
[----:B------:R-:W-:Y:S01]  /*1810*/  UMOV UR6, URZ ;  /* 0x000000ff00067c82 */ /* 0x000fe20008000000 */
[----:B-1----:R-:W-:-:S04]  /*1820*/  UIADD3 UR5, UPT, UPT, UR13, 0x1f, URZ ;  /* 0x0000001f0d057890 */ /* 0x002fc8000fffe0ff */
[----:B------:R-:W-:-:S04]  /*1830*/  USHF.R.S32.HI UR4, URZ, 0x1f, UR5 ;  /* 0x0000001fff047899 */ /* 0x000fc80008011405 */
[----:B------:R-:W-:-:S04]  /*1840*/  ULEA.HI UR4, UR4, UR5, URZ, 0x5 ;  /* 0x0000000504047291 */ /* 0x000fc8000f8f28ff */
[----:B------:R-:W-:Y:S02]  /*1850*/  USHF.R.S32.HI UR15, URZ, 0x5, UR4 ;  /* 0x00000005ff0f7899 */ /* 0x000fe40008011404 */
[----:B------:R-:W-:Y:S02]  /*1860*/  UIADD3 UR4, UPT, UPT, UR13, -0x1, URZ ;  /* 0xffffffff0d047890 */ /* 0x000fe4000fffe0ff */
[----:B------:R-:W-:Y:S02]  /*1870*/  UISETP.LT.U32.AND UP0, UPT, UR15, 0x22, UPT ;  /* 0x000000220f00788c */ /* 0x000fe4000bf01070 */
[----:B------:R-:W-:Y:S02]  /*1880*/  UISETP.GE.U32.AND UP1, UPT, UR4, -0x3f, UPT ;  /* 0xffffffc10400788c */ /* 0x000fe4000bf26070 */
[----:B------:R-:W-:Y:S02]  /*1890*/  USEL UR14, UR15, 0x22, UP0 ;  /* 0x000000220f0e7887 */ /* 0x000fe40008000000 */
[----:B------:R-:W-:-:S02]  /*18a0*/  UIADD3 UR13, UPT, UPT, UR13, 0x3e, URZ ;  /* 0x0000003e0d0d7890 */ /* 0x000fc4000fffe0ff */
[----:B------:R-:W-:Y:S02]  /*18b0*/  UIADD3 UR5, UPT, UPT, UR14, -0x1, URZ ;  /* 0xffffffff0e057890 */ /* 0x000fe4000fffe0ff */
[----:B------:R-:W-:-:S03]  /*18c0*/  UIADD3 UR7, UPT, UPT, UR15, -UR14, URZ ;  /* 0x8000000e0f077290 */ /* 0x000fc6000fffe0ff */
[----:B------:R-:W-:-:S04]  /*18d0*/  @UP1 UIADD3 UR5, UPT, UPT, UR14, URZ, URZ ;  /* 0x000000ff0e051290 */ /* 0x000fc8000fffe0ff */
[----:B--2---:R-:W-:-:S12]  /*18e0*/  UIADD3 UR5, UPT, UPT, UR5, 0x1, URZ ;  /* 0x0000000105057890 */ /* 0x004fd8000fffe0ff */
.L_x_36:
[----:B------:R-:W-:Y:S01]  /*18f0*/  UISETP.NE.AND UP0, UPT, UR37, URZ, UPT ;  /* 0x000000ff2500728c */ /* 0x000fe2000bf05270 */
[----:B------:R-:W1:Y:S08]  /*1900*/  S2UR UR37, SR_CgaCtaId ;  /* 0x00000000002579c3 */ /* 0x000e700000008800 */
[----:B------:R-:W-:Y:S05]  /*1910*/  BRA.U UP0, `(.L_x_19) ;  /* 0x0000000100347547 */ /* 0x000fea000b800000 */
[----:B------:R-:W2:Y:S01]  /*1920*/  S2R R2, SR_CgaCtaId ;  /* 0x0000000000027919 */ /* 0x000ea20000008800 */
[----:B------:R-:W-:-:S04]  /*1930*/  MOV R3, 0x400 ;  /* 0x0000040000037802 */ /* 0x000fc80000000f00 */
[----:B--2---:R-:W-:Y:S02]  /*1940*/  LEA R3, R2, R3, 0x18 ;  /* 0x0000000302037211 */ /* 0x004fe400078ec0ff */
[----:B------:R-:W-:-:S03]  /*1950*/  SHF.L.U32 R2, R10, 0x1f, RZ ;  /* 0x0000001f0a027819 */ /* 0x000fc600000006ff */
[----:B------:R-:W-:-:S04]  /*1960*/  IMAD R3, R12, 0x8, R3 ;  /* 0x000000080c037824 */ /* 0x000fc800078e0203 */
[----:B------:R-:W2:Y:S02]  /*1970*/  SYNCS.PHASECHK.TRANS64.TRYWAIT P0, [R3+URZ+0x2c0], R2 ;  /* 0x0002c002030075a7 */ /* 0x000ea400080011ff */
[----:B--2---:R-:W-:Y:S05]  /*1980*/  @!P0 BRA `(.L_x_20) ;  /* 0x0000006c00048947 */ /* 0x004fea0003800000 */
.L_x_136:
[----:B------:R-:W-:Y:S01]  /*1990*/  VIADD R12, R12, 0x1 ;  /* 0x000000010c0c7836 */ /* 0x000fe20000000000 */
[----:B------:R2:W-:Y:S04]  /*19a0*/  SYNCS.ARRIVE.TRANS64.A1T0 RZ, [R3+URZ+0x2b0], RZ ;  /* 0x0002b0ff03ff79a7 */ /* 0x0005e800081000ff */
[----:B------:R-:W-:-:S04]  /*19b0*/  ISETP.NE.AND P0, PT, R12, 0x2, PT ;  /* 0x000000020c00780c */ /* 0x000fc80003f05270 */
[----:B------:R-:W-:Y:S02]  /*19c0*/  SEL R12, R12, RZ, P0 ;  /* 0x000000ff0c0c7207 */ /* 0x000fe40000000000 */
[----:B--2---:R-:W-:-:S04]  /*19d0*/  SEL R3, RZ, 0x1, P0 ;  /* 0x00000001ff037807 */ /* 0x004fc80000000000 */
[----:B------:R-:W-:-:S07]  /*19e0*/  LOP3.LUT R10, R10, R3, RZ, 0x3c, !PT ;  /* 0x000000030a0a7212 */ /* 0x000fce00078e3cff */
.L_x_19:
[----:B------:R-:W-:Y:S01]  /*19f0*/  UMOV UR4, 0x400 ;  /* 0x0000040000047882 */ /* 0x000fe20000000000 */
[----:B------:R-:W-:Y:S01]  /*1a00*/  SHF.L.U32 R2, R15, 0x1f, RZ ;  /* 0x0000001f0f027819 */ /* 0x000fe200000006ff */
[----:B-1----:R-:W-:Y:S01]  /*1a10*/  ULEA UR4, UR37, UR4, 0x18 ;  /* 0x0000000425047291 */ /* 0x002fe2000f8ec0ff */
[----:B------:R-:W-:Y:S01]  /*1a20*/  R2UR UR35, R21 ;  /* 0x00000000152372ca */ /* 0x000fe200000e0000 */
[----:B------:R-:W-:Y:S01]  /*1a30*/  UISETP.GE.U32.AND UP0, UPT, UR13, 0x3f, UPT ;  /* 0x0000003f0d00788c */ /* 0x000fe2000bf06070 */
[----:B------:R-:W-:Y:S01]  /*1a40*/  R2UR UR11, R20 ;  /* 0x00000000140b72ca */ /* 0x000fe200000e0000 */
[----:B------:R-:W-:Y:S01]  /*1a50*/  ULEA UR8, UR6, UR4, 0x3 ;  /* 0x0000000406087291 */ /* 0x000fe2000f8e18ff */
[----:B------:R-:W-:-:S08]  /*1a60*/  UMOV UR24, URZ ;  /* 0x000000ff00187c82 */ /* 0x000fd00008000000 */
[----:B------:R1:W2:Y:S01]  /*1a70*/  SYNCS.PHASECHK.TRANS64.TRYWAIT P0, [UR8+0x110], R2 ;  /* 0x00011002ff0075a7 */ /* 0x0002a20008001108 */
[----:B------:R-:W-:Y:S02]  /*1a80*/  USHF.L.U32 UR35, UR35, 0x6, URZ ;  /* 0x0000000623237899 */ /* 0x000fe400080006ff */
[----:B------:R-:W-:Y:S01]  /*1a90*/  USHF.L.U32 UR11, UR11, 0x7, URZ ;  /* 0x000000070b0b7899 */ /* 0x000fe200080006ff */
[----:B------:R-:W-:Y:S11]  /*1aa0*/  BRA.U !UP0, `(.L_x_21) ;  /* 0x0000000108a87547 */ /* 0x000ff6000b800000 */
[----:B------:R-:W-:Y:S01]  /*1ab0*/  UMOV UR16, URZ ;  /* 0x000000ff00107c82 */ /* 0x000fe20008000000 */
[----:B------:R-:W-:-:S05]  /*1ac0*/  UMOV UR17, UR6 ;  /* 0x0000000600117c82 */ /* 0x000fca0008000000 */
.L_x_26:
[----:B-1----:R-:W-:Y:S01]  /*1ad0*/  ULEA UR33, UR17, UR4, 0x3 ;  /* 0x0000000411217291 */ /* 0x002fe2000f8e18ff */
[----:B--2---:R-:W-:Y:S01]  /*1ae0*/  @!P5 MOV R3, 0x1800 ;  /* 0x000018000003d802 */ /* 0x004fe20000000f00 */
[----:B--2---:R-:W-:Y:S10]  /*1af0*/  @P0 BRA `(.L_x_22) ;  /* 0x00000000000c0947 */ /* 0x004ff40003800000 */
[----:B------:R-:W-:-:S04]  /*1b00*/  SHF.L.U32 R5, R15, 0x1f, RZ ;  /* 0x0000001f0f057819 */ /* 0x000fc800000006ff */
[----:B------:R-:W2:Y:S02]  /*1b10*/  SYNCS.PHASECHK.TRANS64.TRYWAIT P0, [UR33+0x110], R5 ;  /* 0x00011005ff0075a7 */ /* 0x000ea40008001121 */
[----:B--2---:R-:W-:Y:S05]  /*1b20*/  @!P0 BRA `(.L_x_23) ;  /* 0x0000006800b08947 */ /* 0x004fea0003800000 */
.L_x_22:
[----:B------:R2:W-:Y:S01]  /*1b30*/  @!P5 SYNCS.ARRIVE.TRANS64 RZ, [UR33], R3 ;  /* 0x00000003ffffd9a7 */ /* 0x0005e20008000021 */
[----:B------:R-:W-:Y:S04]  /*1b40*/  BSSY.RECONVERGENT B0, `(.L_x_24) ;  /* 0x0000003000007945 */ /* 0x000fe80003800200 */
[----:B------:R-:W-:Y:S05]  /*1b50*/  @P4 BRA `(.L_x_25) ;  /* 0x0000000000044947 */ /* 0x000fea0003800000 */
[----:B------:R-:W-:Y:S05]  /*1b60*/  BPT.TRAP 0x1 ;  /* 0x000000040000795c */ /* 0x000fea0000300000 */
.L_x_25:
[----:B------:R-:W-:Y:S05]  /*1b70*/  BSYNC.RECONVERGENT B0 ;  /* 0x0000000000007941 */ /* 0x000fea0003800200 */
.L_x_24:
[----:B------:R-:W-:Y:S02]  /*1b80*/  UIADD3 UR6, UPT, UPT, UR17, 0x1, URZ ;  /* 0x0000000111067890 */ /* 0x000fe4000fffe0ff */
[----:B------:R-:W-:Y:S02]  /*1b90*/  ULEA UR32, UR17, UR4, 0xb ;  /* 0x0000000411207291 */ /* 0x000fe4000f8e58ff */
[----:B------:R-:W-:Y:S02]  /*1ba0*/  UISETP.NE.AND UP0, UPT, UR6, 0x22, UPT ;  /* 0x000000220600788c */ /* 0x000fe4000bf05270 */
[----:B------:R-:W-:Y:S02]  /*1bb0*/  UIADD3 UR26, UP1, UPT, UR22, 0x80, URZ ;  /* 0x00000080161a7890 */ /* 0x000fe4000ff3e0ff */
[----:B------:R-:W-:Y:S02]  /*1bc0*/  USEL UR9, URZ, 0x1, UP0 ;  /* 0x00000001ff097887 */ /* 0x000fe40008000000 */
[----:B------:R-:W-:-:S02]  /*1bd0*/  USEL UR6, UR6, URZ, UP0 ;  /* 0x000000ff06067287 */ /* 0x000fc40008000000 */
[----:B------:R-:W-:Y:S02]  /*1be0*/  UIADD3 UR20, UP0, UPT, UR22, 0x180, URZ ;  /* 0x0000018016147890 */ /* 0x000fe4000ff1e0ff */
[----:B------:R-:W-:Y:S01]  /*1bf0*/  ULEA UR8, UR6, UR4, 0x3 ;  /* 0x0000000406087291 */ /* 0x000fe2000f8e18ff */
[----:B------:R-:W-:Y:S01]  /*1c00*/  LOP3.LUT R15, R15, UR9, RZ, 0x3c, !PT ;  /* 0x000000090f0f7c12 */ /* 0x000fe2000f8e3cff */
[----:B------:R-:W-:Y:S02]  /*1c10*/  USHF.L.U32 UR34, UR16, 0x5, URZ ;  /* 0x0000000510227899 */ /* 0x000fe400080006ff */
[----:B------:R-:W-:Y:S01]  /*1c20*/  UIADD3.X UR27, UPT, UPT, URZ, UR23, URZ, UP1, !UPT ;  /* 0x00000017ff1b7290 */ /* 0x000fe20008ffe4ff */
[----:B-1----:R-:W-:Y:S01]  /*1c30*/  SHF.L.U32 R2, R15, 0x1f, RZ ;  /* 0x0000001f0f027819 */ /* 0x002fe200000006ff */
[----:B------:R-:W-:Y:S02]  /*1c40*/  UIADD3 UR32, UPT, UPT, UR32, 0x4600, URZ ;  /* 0x0000460020207890 */ /* 0x000fe4000fffe0ff */
[----:B------:R-:W-:Y:S01]  /*1c50*/  UIADD3.X UR21, UPT, UPT, URZ, UR23, URZ, UP0, !UPT ;  /* 0x00000017ff157290 */ /* 0x000fe200087fe4ff */
[----:B------:R1:W1:Y:S01]  /*1c60*/  SYNCS.PHASECHK.TRANS64.TRYWAIT P0, [UR8+0x110], R2 ;  /* 0x00011002ff0075a7 */ /* 0x0002620008001108 */
[----:B------:R-:W-:Y:S01]  /*1c70*/  ULEA UR8, UR17, UR4, 0xc ;  /* 0x0000000411087291 */ /* 0x000fe2000f8e60ff */
[----:B------:R-:W-:Y:S01]  /*1c80*/  UMOV UR18, 0x0 ;  /* 0x0000000000127882 */ /* 0x000fe20000000000 */
[----:B------:R-:W-:-:S02]  /*1c90*/  UMOV UR19, 0x10000000 ;  /* 0x1000000000137882 */ /* 0x000fc40000000000 */
[----:B------:R-:W-:Y:S01]  /*1ca0*/  UIADD3 UR8, UPT, UPT, UR8, 0x15600, URZ ;  /* 0x0001560008087890 */ /* 0x000fe2000fffe0ff */
[----:B------:R1:W-:Y:S01]  /*1cb0*/  UTMALDG.3D [UR32], [UR26], desc[UR18] ;  /* 0x000012201a0075b4 */ /* 0x0003e20008011000 */
[----:B------:R-:W-:Y:S01]  /*1cc0*/  UMOV UR12, UR36 ;  /* 0x00000024000c7c82 */ /* 0x000fe20008000000 */
[----:B------:R-:W-:Y:S01]  /*1cd0*/  UMOV UR9, UR33 ;  /* 0x0000002100097c82 */ /* 0x000fe20008000000 */
[----:B------:R-:W-:Y:S01]  /*1ce0*/  UMOV UR10, UR34 ;  /* 0x00000022000a7c82 */ /* 0x000fe20008000000 */
[----:B------:R-:W-:Y:S01]  /*1cf0*/  UIADD3 UR16, UPT, UPT, UR16, 0x1, URZ ;  /* 0x0000000110107890 */ /* 0x000fe2000fffe0ff */
[----:B------:R-:W-:Y:S01]  /*1d00*/  UMOV UR24, UR5 ;  /* 0x0000000500187c82 */ /* 0x000fe20008000000 */
[----:B------:R-:W-:Y:S02]  /*1d10*/  UMOV UR17, UR6 ;  /* 0x0000000600117c82 */ /* 0x000fe40008000000 */
[----:B------:R1:W-:Y:S01]  /*1d20*/  UTMALDG.3D [UR8], [UR20], desc[UR18] ;  /* 0x00001208140075b4 */ /* 0x0003e20008011000 */
[----:B------:R-:W-:-:S09]  /*1d30*/  UISETP.NE.AND UP0, UPT, UR16, UR5, UPT ;  /* 0x000000051000728c */ /* 0x000fd2000bf05270 */
[----:B------:R-:W-:Y:S05]  /*1d40*/  BRA.U UP0, `(.L_x_26) ;  /* 0xfffffffd00607547 */ /* 0x000fea000b83ffff */
.L_x_21:
[----:B-1----:R-:W-:Y:S01]  /*1d50*/  ULEA UR8, UR6, UR4, 0x3 ;  /* 0x0000000406087291 */ /* 0x002fe2000f8e18ff */
[----:B------:R-:W-:Y:S01]  /*1d60*/  SHF.L.U32 R2, R15, 0x1f, RZ ;  /* 0x0000001f0f027819 */ /* 0x000fe200000006ff */
[----:B------:R-:W-:Y:S01]  /*1d70*/  @!P1 SYNCS.ARRIVE.TRANS64.A1T0 RZ, [UR4+0x248], RZ ;  /* 0x000248ffffff99a7 */ /* 0x000fe20008100004 */
[----:B------:R-:W-:-:S06]  /*1d80*/  UISETP.GT.AND UP0, UPT, UR15, UR14, UPT ;  /* 0x0000000e0f00728c */ /* 0x000fcc000bf04270 */
[----:B--2---:R1:W2:Y:S03]  /*1d90*/  SYNCS.PHASECHK.TRANS64.TRYWAIT P0, [UR8+0x110], R2 ;  /* 0x00011002ff0075a7 */ /* 0x0042a60008001108 */
[----:B------:R-:W-:Y:S05]  /*1da0*/  BRA.U !UP0, `(.L_x_27) ;  /* 0x0000000108ac7547 */ /* 0x000fea000b800000 */
[----:B------:R-:W-:Y:S01]  /*1db0*/  UIADD3 UR21, UPT, UPT, UR7, UR24, URZ ;  /* 0x0000001807157290 */ /* 0x000fe2000fffe0ff */
[----:B------:R-:W-:-:S11]  /*1dc0*/  UMOV UR25, UR6 ;  /* 0x0000000600197c82 */ /* 0x000fd60008000000 */
.L_x_32:
[----:B-1----:R-:W-:Y:S01]  /*1dd0*/  ULEA UR17, UR25, UR4, 0x3 ;  /* 0x0000000419117291 */ /* 0x002fe2000f8e18ff */
[----:B--2---:R-:W-:Y:S01]  /*1de0*/  @!P5 MOV R3, 0x1800 ;  /* 0x000018000003d802 */ /* 0x004fe20000000f00 */
[----:B--2---:R-:W-:Y:S10]  /*1df0*/  @P0 BRA `(.L_x_28) ;  /* 0x00000000000c0947 */ /* 0x004ff40003800000 */
[----:B------:R-:W-:-:S04]  /*1e00*/  SHF.L.U32 R5, R15, 0x1f, RZ ;  /* 0x0000001f0f057819 */ /* 0x000fc800000006ff */
[----:B------:R-:W2:Y:S02]  /*1e10*/  SYNCS.PHASECHK.TRANS64.TRYWAIT P0, [UR17+0x110], R5 ;  /* 0x00011005ff0075a7 */ /* 0x000ea40008001111 */
[----:B--2---:R-:W-:Y:S05]  /*1e20*/  @!P0 BRA `(.L_x_29) ;  /* 0x0000006800088947 */ /* 0x004fea0003800000 */
.L_x_28:
[----:B------:R2:W-:Y:S01]  /*1e30*/  @!P5 SYNCS.ARRIVE.TRANS64 RZ, [UR17], R3 ;  /* 0x00000003ffffd9a7 */ /* 0x0005e20008000011 */
[----:B------:R-:W-:Y:S04]  /*1e40*/  BSSY.RECONVERGENT B0, `(.L_x_30) ;  /* 0x0000003000007945 */ /* 0x000fe80003800200 */
[----:B------:R-:W-:Y:S05]  /*1e50*/  @P4 BRA `(.L_x_31) ;  /* 0x0000000000044947 */ /* 0x000fea0003800000 */
[----:B------:R-:W-:Y:S05]  /*1e60*/  BPT.TRAP 0x1 ;  /* 0x000000040000795c */ /* 0x000fea0000300000 */
.L_x_31:
[----:B------:R-:W-:Y:S05]  /*1e70*/  BSYNC.RECONVERGENT B0 ;  /* 0x0000000000007941 */ /* 0x000fea0003800200 */
.L_x_30:
        /* <DEDUP_REMOVED lines=10> */
[----:B------:R-:W-:Y:S01]  /*1f20*/  UIADD3 UR16, UPT, UPT, UR16, 0x4600, URZ ;  /* 0x0000460010107890 */ /* 0x000fe2000fffe0ff */
[----:B-1----:R-:W-:Y:S01]  /*1f30*/  SHF.L.U32 R2, R15, 0x1f, RZ ;  /* 0x0000001f0f027819 */ /* 0x002fe200000006ff */
[----:B------:R-:W-:Y:S02]  /*1f40*/  UIADD3.X UR31, UPT, UPT, URZ, UR23, URZ, UP1, !UPT ;  /* 0x00000017ff1f7290 */ /* 0x000fe40008ffe4ff */
[----:B------:R-:W-:Y:S01]  /*1f50*/  UIADD3.X UR29, UPT, UPT, URZ, UR23, URZ, UP0, !UPT ;  /* 0x00000017ff1d7290 */ /* 0x000fe200087fe4ff */
[----:B------:R1:W1:Y:S01]  /*1f60*/  SYNCS.PHASECHK.TRANS64.TRYWAIT P0, [UR8+0x110], R2 ;  /* 0x00011002ff0075a7 */ /* 0x0002620008001108 */
[----:B------:R-:W-:Y:S01]  /*1f70*/  ULEA UR8, UR25, UR4, 0xc ;  /* 0x0000000419087291 */ /* 0x000fe2000f8e60ff */
[----:B------:R-:W-:Y:S01]  /*1f80*/  UMOV UR26, 0x0 ;  /* 0x00000000001a7882 */ /* 0x000fe20000000000 */
[----:B------:R-:W-:-:S02]  /*1f90*/  UMOV UR27, 0x10000000 ;  /* 0x10000000001b7882 */ /* 0x000fc40000000000 */
[----:B------:R-:W-:Y:S01]  /*1fa0*/  UIADD3 UR8, UPT, UPT, UR8, 0x15600, URZ ;  /* 0x0001560008087890 */ /* 0x000fe2000fffe0ff */
[----:B------:R-:W-:Y:S01]  /*1fb0*/  UMOV UR19, UR35 ;  /* 0x0000002300137c82 */ /* 0x000fe20008000000 */
[----:B------:R-:W-:Y:S01]  /*1fc0*/  UMOV UR20, UR36 ;  /* 0x0000002400147c82 */ /* 0x000fe20008000000 */
[----:B------:R-:W-:Y:S01]  /*1fd0*/  UMOV UR12, UR36 ;  /* 0x00000024000c7c82 */ /* 0x000fe20008000000 */
[----:B------:R-:W-:Y:S01]  /*1fe0*/  UMOV UR9, UR17 ;  /* 0x0000001100097c82 */ /* 0x000fe20008000000 */
[----:B------:R-:W-:Y:S01]  /*1ff0*/  UMOV UR10, UR18 ;  /* 0x00000012000a7c82 */ /* 0x000fe20008000000 */
[----:B------:R1:W-:Y:S01]  /*2000*/  UTMALDG.3D [UR16], [UR30], desc[UR26] ;  /* 0x00001a101e0075b4 */ /* 0x0003e20008011000 */
[----:B------:R-:W-:Y:S01]  /*2010*/  UIADD3 UR24, UPT, UPT, UR24, 0x1, URZ ;  /* 0x0000000118187890 */ /* 0x000fe2000fffe0ff */
[----:B------:R-:W-:-:S03]  /*2020*/  UMOV UR25, UR6 ;  /* 0x0000000600197c82 */ /* 0x000fc60008000000 */
[----:B------:R-:W-:Y:S01]  /*2030*/  UISETP.NE.AND UP0, UPT, UR24, UR21, UPT ;  /* 0x000000151800728c */ /* 0x000fe2000bf05270 */
[----:B------:R1:W-:Y:S08]  /*2040*/  UTMALDG.3D [UR8], [UR28], desc[UR26] ;  /* 0x00001a081c0075b4 */ /* 0x0003f00008011000 */
[----:B------:R-:W-:Y:S05]  /*2050*/  BRA.U UP0, `(.L_x_32) ;  /* 0xfffffffd005c7547 */ /* 0x000fea000b83ffff */
.L_x_27:
[C---:B-1----:R-:W-:Y:S01]  /*2060*/  LEA R2, R14.reuse, UR4, 0x3 ;  /* 0x000000040e027c11 */ /* 0x042fe2000f8e18ff */
[----:B------:R-:W-:Y:S01]  /*2070*/  NOP ;  /* 0x0000000000007918 */ /* 0x000fe20000000000 */
[----:B--2---:R-:W-:Y:S02]  /*2080*/  SHF.L.U32 R3, R13, 0x1f, RZ ;  /* 0x0000001f0d037819 */ /* 0x004fe400000006ff */
[----:B------:R-:W-:Y:S02]  /*2090*/  LEA R4, R14, UR4, 0x4 ;  /* 0x000000040e047c11 */ /* 0x000fe4000f8e20ff */
[----:B------:R-:W1:Y:S02]  /*20a0*/  SYNCS.PHASECHK.TRANS64.TRYWAIT P0, [R2+URZ+0x250], R3 ;  /* 0x00025003020075a7 */ /* 0x000e6400080011ff */
[----:B-1----:R-:W-:Y:S05]  /*20b0*/  @!P0 BRA `(.L_x_33) ;  /* 0x00000064007c8947 */ /* 0x002fea0003800000 */
.L_x_139:
[----:B------:R-:W2:Y:S01]  /*20c0*/  LDS.128 R4, [R4+0x2e0] ;  /* 0x0002e00004047984 */ /* 0x000ea20000000c00 */
[----:B---3--:R-:W-:Y:S01]  /*20d0*/  ISETP.GE.AND P0, PT, R40, 0x1, PT ;  /* 0x000000012800780c */ /* 0x008fe20003f06270 */
[----:B-1----:R-:W-:Y:S01]  /*20e0*/  VIADD R2, R2, 0x260 ;  /* 0x0000026002027836 */ /* 0x002fe20000000000 */
[----:B------:R-:W-:Y:S01]  /*20f0*/  @!PT LDS RZ, [RZ] ;  /* 0x00000000fffff984 */ /* 0x000fe20000000800 */
[----:B------:R-:W-:Y:S01]  /*2100*/  @!PT LDS RZ, [RZ] ;  /* 0x00000000fffff984 */ /* 0x000fe20000000800 */
[----:B------:R-:W-:Y:S01]  /*2110*/  @!PT LDS RZ, [RZ] ;  /* 0x00000000fffff984 */ /* 0x000fe20000000800 */
[----:B------:R-:W-:Y:S01]  /*2120*/  @!PT LDS RZ, [RZ] ;  /* 0x00000000fffff984 */ /* 0x000fe20000000800 */
[----:B------:R1:W-:Y:S06]  /*2130*/  MEMBAR.ALL.CTA ;  /* 0x0000000000007992 */ /* 0x0003ec0000008000 */
[----:B-1----:R-:W1:Y:S01]  /*2140*/  FENCE.VIEW.ASYNC.S ;  /* 0x00000000000073c6 */ /* 0x002e620000000000 */
[----:B------:R-:W-:-:S04]  /*2150*/  PRMT R2, RZ, 0x654, R2 ;  /* 0x00000654ff027816 */ /* 0x000fc80000000002 */
[----:B-1----:R1:W-:Y:S01]  /*2160*/  SYNCS.ARRIVE.TRANS64.RED.A1T0 RZ, [R2+URZ], RZ ;  /* 0x000000ff02ff79a7 */ /* 0x0023e200081004ff */
[----:B--2---:R-:W-:-:S13]  /*2170*/  LOP3.LUT P2, RZ, R6, 0x1, RZ, 0xc0, !PT ;  /* 0x0000000106ff7812 */ /* 0x004fda000784c0ff */
[----:B------:R-:W-:Y:S01]  /*2180*/  @P2 SHF.R.U32.HI R3, RZ, 0x10, R5 ;  /* 0x00000010ff032819 */ /* 0x000fe20000011605 */
[----:B------:R-:W-:Y:S01]  /*2190*/  VOTEU.ANY UP0, P2 ;  /* 0x0000000000ff7886 */ /* 0x000fe20001000100 */
[----:B------:R-:W-:Y:S02]  /*21a0*/  @P2 MOV R11, R4 ;  /* 0x00000004000b2202 */ /* 0x000fe40000000f00 */
[----:B------:R-:W-:Y:S02]  /*21b0*/  @P2 R2UR.BROADCAST UR8, R3 ;  /* 0x00000000030822ca */ /* 0x000fe400008e0000 */
[----:B------:R-:W-:-:S11]  /*21c0*/  @P2 LOP3.LUT R8, R5, 0xffff, RZ, 0xc0, !PT ;  /* 0x0000ffff05082812 */ /* 0x000fd600078ec0ff */
[----:B------:R-:W-:Y:S01]  /*21d0*/  @UP0 UMOV UR36, UR8 ;  /* 0x0000000800240c82 */ /* 0x000fe20008000000 */
[----:B-1----:R-:W-:Y:S05]  /*21e0*/  @!P0 BRA `(.L_x_34) ;  /* 0x0000000000b88947 */ /* 0x002fea0003800000 */
[----:B------:R-:W4:Y:S01]  /*21f0*/  LDC.64 R4, c[0x0][0xb18] ;  /* 0x0002c600ff047b82 */ /* 0x000f220000000a00 */
[----:B------:R-:W-:-:S07]  /*2200*/  ISETP.NE.AND P3, PT, R40, 0x1, PT ;  /* 0x000000012800780c */ /* 0x000fce0003f65270 */
[----:B------:R-:W1:Y:S08]  /*2210*/  LDC.64 R6, c[0x0][0xb10] ;  /* 0x0002c400ff067b82 */ /* 0x000e700000000a00 */
[----:B------:R-:W2:Y:S08]  /*2220*/  LDC R16, c[0x0][0xb20] ;  /* 0x0002c800ff107b82 */ /* 0x000eb00000000800 */
[----:B------:R-:W3:Y:S01]  /*2230*/  LDC R18, c[0x0][0xb0c] ;  /* 0x0002c300ff127b82 */ /* 0x000ee20000000800 */
[----:B----4-:R-:W-:Y:S01]  /*2240*/  IMAD.HI.U32 R17, R0, R5, RZ ;  /* 0x0000000500117227 */ /* 0x010fe200078e00ff */
[----:B------:R-:W-:-:S03]  /*2250*/  ISETP.NE.AND P0, PT, R4, 0x1, PT ;  /* 0x000000010400780c */ /* 0x000fc60003f05270 */
[----:B------:R-:W-:-:S03]  /*2260*/  IMAD.HI.U32 R5, R8, R5, RZ ;  /* 0x0000000508057227 */ /* 0x000fc600078e00ff */
[----:B------:R-:W4:Y:S01]  /*2270*/  LDC.64 R2, c[0x0][0xb28] ;  /* 0x0002ca00ff027b82 */ /* 0x000f220000000a00 */
[----:B-1----:R-:W-:-:S04]  /*2280*/  IMAD.HI.U32 R20, R9, R6, RZ ;  /* 0x0000000609147227 */ /* 0x002fc800078e00ff */
[----:B------:R-:W-:Y:S01]  /*2290*/  IMAD.HI.U32 R22, R11, R6, RZ ;  /* 0x000000060b167227 */ /* 0x000fe200078e00ff */
[----:B------:R-:W-:Y:S02]  /*22a0*/  SHF.R.U32.HI R20, RZ, R7, R20 ;  /* 0x00000007ff147219 */ /* 0x000fe40000011614 */
[-C--:B--2---:R-:W-:Y:S02]  /*22b0*/  SHF.R.U32.HI R17, RZ, R16.reuse, R17 ;  /* 0x00000010ff117219 */ /* 0x084fe40000011611 */
[----:B------:R-:W-:Y:S02]  /*22c0*/  SHF.R.U32.HI R5, RZ, R16, R5 ;  /* 0x00000010ff057219 */ /* 0x000fe40000011605 */
[----:B------:R-:W-:Y:S02]  /*22d0*/  SEL R17, R0, R17, !P0 ;  /* 0x0000001100117207 */ /* 0x000fe40004000000 */
[----:B------:R-:W-:Y:S02]  /*22e0*/  SHF.R.U32.HI R22, RZ, R7, R22 ;  /* 0x00000007ff167219 */ /* 0x000fe40000011616 */
[----:B---3--:R-:W-:-:S02]  /*22f0*/  ISETP.NE.AND P1, PT, R18, 0x1, PT ;  /* 0x000000011200780c */ /* 0x008fc40003f25270 */
[----:B------:R-:W-:Y:S02]  /*2300*/  SEL R5, R8, R5, !P0 ;  /* 0x0000000508057207 */ /* 0x000fe40004000000 */
[----:B------:R-:W-:Y:S02]  /*2310*/  SEL R19, R9, R20, !P1 ;  /* 0x0000001409137207 */ /* 0x000fe40004800000 */
[----:B------:R-:W-:Y:S01]  /*2320*/  SEL R7, R11, R22, !P1 ;  /* 0x000000160b077207 */ /* 0x000fe20004800000 */
[----:B----4-:R-:W-:-:S04]  /*2330*/  IMAD.HI.U32 R20, R17, R2, RZ ;  /* 0x0000000211147227 */ /* 0x010fc800078e00ff */
[----:B------:R-:W-:Y:S01]  /*2340*/  IMAD.HI.U32 R6, R19, R2, RZ ;  /* 0x0000000213067227 */ /* 0x000fe200078e00ff */
[----:B------:R-:W-:-:S04]  /*2350*/  @P3 SHF.R.U32.HI R17, RZ, R3, R20 ;  /* 0x00000003ff113219 */ /* 0x000fc80000011614 */
[----:B------:R-:W-:Y:S01]  /*2360*/  @P3 SHF.R.U32.HI R19, RZ, R3, R6 ;  /* 0x00000003ff133219 */ /* 0x000fe20000011606 */
[----:B------:R-:W-:-:S04]  /*2370*/  IMAD R17, R40, R17, RZ ;  /* 0x0000001128117224 */ /* 0x000fc800078e02ff */
[----:B------:R-:W-:Y:S01]  /*2380*/  IMAD R6, R40, R19, RZ ;  /* 0x0000001328067224 */ /* 0x000fe200078e02ff */
[C---:B------:R-:W-:Y:S02]  /*2390*/  ISETP.GE.AND P0, PT, R5.reuse, R17, PT ;  /* 0x000000110500720c */ /* 0x040fe40003f06270 */
[----:B------:R-:W-:Y:S02]  /*23a0*/  IADD3 R17, PT, PT, -R5, RZ, RZ ;  /* 0x000000ff05117210 */ /* 0x000fe40007ffe1ff */
[----:B------:R-:W-:Y:S01]  /*23b0*/  ISETP.GE.OR P0, PT, R7, R6, P0 ;  /* 0x000000060700720c */ /* 0x000fe20000706670 */
[----:B------:R-:W-:-:S04]  /*23c0*/  IMAD.HI.U32 R6, R5, R2, RZ ;  /* 0x0000000205067227 */ /* 0x000fc800078e00ff */
[----:B------:R-:W-:Y:S01]  /*23d0*/  IMAD R8, R4, R17, R8 ;  /* 0x0000001104087224 */ /* 0x000fe200078e0208 */
[----:B------:R-:W-:-:S04]  /*23e0*/  SHF.R.U32.HI R6, RZ, R3, R6 ;  /* 0x00000003ff067219 */ /* 0x000fc80000011606 */
[----:B------:R-:W-:-:S03]  /*23f0*/  SEL R6, R5, R6, !P3 ;  /* 0x0000000605067207 */ /* 0x000fc60005800000 */
[----:B------:R-:W-:-:S04]  /*2400*/  @!P0 IMAD.HI.U32 R16, R7, R2, RZ ;  /* 0x0000000207108227 */ /* 0x000fc800078e00ff */
[----:B------:R-:W-:Y:S01]  /*2410*/  IMAD.MOV R2, RZ, RZ, -R6 ;  /* 0x000000ffff027224 */ /* 0x000fe200078e0a06 */
[----:B------:R-:W-:-:S03]  /*2420*/  @!P0 SHF.R.U32.HI R16, RZ, R3, R16 ;  /* 0x00000003ff108219 */ /* 0x000fc60000011610 */
[----:B------:R-:W-:Y:S01]  /*2430*/  IMAD R2, R40, R2, R5 ;  /* 0x0000000228027224 */ /* 0x000fe200078e0205 */
        /* <DEDUP_REMOVED lines=9> */
.L_x_34:
[----:B------:R-:W1:Y:S02]  /*24d0*/  LDCU UR8, c[0x0][0xb30] ;  /* 0x00016600ff0877ac */ /* 0x000e640008000800 */
[----:B-1----:R-:W-:-:S09]  /*24e0*/  UISETP.NE.AND UP0, UPT, UR8, 0x1, UPT ;  /* 0x000000010800788c */ /* 0x002fd2000bf05270 */
[----:B------:R-:W-:Y:S05]  /*24f0*/  BRA.U UP0, `(.L_x_35) ;  /* 0x0000000100407547 */ /* 0x000fea000b800000 */
[----:B------:R-:W1:Y:S08]  /*2500*/  LDC.64 R4, c[0x0][0xb10] ;  /* 0x0002c400ff047b82 */ /* 0x000e700000000a00 */
[----:B------:R-:W2:Y:S08]  /*2510*/  LDC.64 R2, c[0x0][0xb18] ;  /* 0x0002c600ff027b82 */ /* 0x000eb00000000a00 */
[----:B------:R-:W3:Y:S08]  /*2520*/  LDC R6, c[0x0][0xb20] ;  /* 0x0002c800ff067b82 */ /* 0x000ef00000000800 */
[----:B------:R-:W4:Y:S01]  /*2530*/  LDC R16, c[0x0][0xb0c] ;  /* 0x0002c300ff107b82 */ /* 0x000f220000000800 */
[----:B-1----:R-:W-:-:S05]  /*2540*/  IMAD.HI.U32 R4, R11, R4, RZ ;  /* 0x000000040b047227 */ /* 0x002fca00078e00ff */
[----:B------:R-:W-:Y:S01]  /*2550*/  SHF.R.U32.HI R4, RZ, R5, R4 ;  /* 0x00000005ff047219 */ /* 0x000fe20000011604 */
[----:B--2---:R-:W-:Y:S01]  /*2560*/  IMAD.HI.U32 R3, R8, R3, RZ ;  /* 0x0000000308037227 */ /* 0x004fe200078e00ff */
[----:B------:R-:W-:-:S04]  /*2570*/  ISETP.NE.AND P0, PT, R2, 0x1, PT ;  /* 0x000000010200780c */ /* 0x000fc80003f05270 */
[----:B---3--:R-:W-:-:S04]  /*2580*/  SHF.R.U32.HI R3, RZ, R6, R3 ;  /* 0x00000006ff037219 */ /* 0x008fc80000011603 */
[----:B------:R-:W-:Y:S02]  /*2590*/  SEL R3, R8, R3, !P0 ;  /* 0x0000000308037207 */ /* 0x000fe40004000000 */
[----:B----4-:R-:W-:-:S04]  /*25a0*/  ISETP.NE.AND P1, PT, R16, 0x1, PT ;  /* 0x000000011000780c */ /* 0x010fc80003f25270 */
[----:B------:R-:W-:-:S05]  /*25b0*/  SEL R4, R11, R4, !P1 ;  /* 0x000000040b047207 */ /* 0x000fca0004800000 */
[----:B------:R-:W-:Y:S02]  /*25c0*/  IMAD.IADD R5, R3, 0x1, -R4 ;  /* 0x0000000103057824 */ /* 0x000fe400078e0a04 */
[----:B------:R-:W-:Y:S02]  /*25d0*/  IMAD.IADD R3, R4, 0x1, -R3 ;  /* 0x0000000104037824 */ /* 0x000fe400078e0a03 */
[----:B------:R-:W-:Y:S02]  /*25e0*/  IMAD R11, R5, R16, R11 ;  /* 0x00000010050b7224 */ /* 0x000fe400078e020b */
[----:B------:R-:W-:-:S07]  /*25f0*/  IMAD R8, R3, R2, R8 ;  /* 0x0000000203087224 */ /* 0x000fce00078e0208 */
.L_x_35:
[----:B------:R-:W-:Y:S01]  /*2600*/  VIADD R14, R14, 0x1 ;  /* 0x000000010e0e7836 */ /* 0x000fe20000000000 */
[----:B------:R-:W-:Y:S01]  /*2610*/  PLOP3.LUT P1, PT, PT, PT, PT, 0x80, 0x8 ;  /* 0x000000000008781c */ /* 0x000fe20003f2f070 */
[----:B------:R-:W-:Y:S02]  /*2620*/  IMAD.IADD R21, R11, 0x1, R90 ;  /* 0x000000010b157824 */ /* 0x000fe400078e025a */
[----:B------:R-:W-:Y:S01]  /*2630*/  IMAD.IADD R20, R8, 0x1, R83 ;  /* 0x0000000108147824 */ /* 0x000fe200078e0253 */
[----:B------:R-:W-:-:S04]  /*2640*/  ISETP.NE.AND P0, PT, R14, 0x2, PT ;  /* 0x000000020e00780c */ /* 0x000fc80003f05270 */
[----:B------:R-:W-:Y:S02]  /*2650*/  SEL R2, RZ, 0x1, P0 ;  /* 0x00000001ff027807 */ /* 0x000fe40000000000 */
[----:B------:R-:W-:Y:S02]  /*2660*/  SEL R14, R14, RZ, P0 ;  /* 0x000000ff0e0e7207 */ /* 0x000fe40000000000 */
[----:B------:R-:W-:Y:S01]  /*2670*/  LOP3.LUT R13, R13, R2, RZ, 0x3c, !PT ;  /* 0x000000020d0d7212 */ /* 0x000fe200078e3cff */
[----:B------:R-:W-:Y:S06]  /*2680*/  @P2 BRA `(.L_x_36) ;  /* 0xfffffff000982947 */ /* 0x000fec000383ffff */
[----:B------:R-:W-:Y:S01]  /*2690*/  UIADD3 UR4, UPT, UPT, UR4, 0x110, URZ ;  /* 0x0000011004047890 */ /* 0x000fe2000fffe0ff */
[----:B------:R-:W-:-:S03]  /*26a0*/  SHF.L.U32 R3, R15, 0x1f, RZ ;  /* 0x0000001f0f037819 */ /* 0x000fc600000006ff */
[----:B------:R-:W-:-:S09]  /*26b0*/  ULEA UR5, UR6, UR4, 0x3 ;  /* 0x0000000406057291 */ /* 0x000fd2000f8e18ff */
[----:B------:R-:W1:Y:S02]  /*26c0*/  SYNCS.PHASECHK.TRANS64.TRYWAIT P0, [UR5], R3 ;  /* 0x00000003ff0075a7 */ /* 0x000e640008001105 */
[----:B-1----:R-:W-:Y:S05]  /*26d0*/  @!P0 BRA `(.L_x_37) ;  /* 0x0000006000088947 */ /* 0x002fea0003800000 */
.L_x_141:
[----:B------:R-:W-:-:S04]  /*26e0*/  UIADD3 UR6, UPT, UPT, UR6, 0x1, URZ ;  /* 0x0000000106067890 */ /* 0x000fc8000fffe0ff */
[----:B------:R-:W-:-:S04]  /*26f0*/  UISETP.NE.AND UP0, UPT, UR6, 0x22, UPT ;  /* 0x000000220600788c */ /* 0x000fc8000bf05270 */
[----:B------:R-:W-:Y:S02]  /*2700*/  USEL UR7, URZ, 0x1, UP0 ;  /* 0x00000001ff077887 */ /* 0x000fe40008000000 */
[----:B------:R-:W-:-:S04]  /*2710*/  USEL UR6, UR6, URZ, UP0 ;  /* 0x000000ff06067287 */ /* 0x000fc80008000000 */
[----:B------:R-:W-:Y:S01]  /*2720*/  ULEA UR5, UR6, UR4, 0x3 ;  /* 0x0000000406057291 */ /* 0x000fe2000f8e18ff */
[----:B------:R-:W-:-:S04]  /*2730*/  LOP3.LUT R2, R15, UR7, RZ, 0x3c, !PT ;  /* 0x000000070f027c12 */ /* 0x000fc8000f8e3cff */
[----:B-1----:R-:W-:-:S04]  /*2740*/  SHF.L.U32 R3, R2, 0x1f, RZ ;  /* 0x0000001f02037819 */ /* 0x002fc800000006ff */
[----:B------:R-:W1:Y:S02]  /*2750*/  SYNCS.PHASECHK.TRANS64.TRYWAIT P0, [UR5], R3 ;  /* 0x00000003ff0075a7 */ /* 0x000e640008001105 */
[----:B-1----:R-:W-:Y:S05]  /*2760*/  @!P0 BRA `(.L_x_38) ;  /* 0x0000005c00fc8947 */ /* 0x002fea0003800000 */
.L_x_143:
        /* <DEDUP_REMOVED lines=9> */
.L_x_145:
        /* <DEDUP_REMOVED lines=9> */
.L_x_147:
        /* <DEDUP_REMOVED lines=9> */
.L_x_149:
        /* <DEDUP_REMOVED lines=9> */
.L_x_151:
        /* <DEDUP_REMOVED lines=9> */
.L_x_153:
        /* <DEDUP_REMOVED lines=9> */
.L_x_155:
        /* <DEDUP_REMOVED lines=9> */
.L_x_157:
        /* <DEDUP_REMOVED lines=9> */
.L_x_159:
        /* <DEDUP_REMOVED lines=9> */
.L_x_161:
        /* <DEDUP_REMOVED lines=9> */
.L_x_163:
        /* <DEDUP_REMOVED lines=9> */
.L_x_165:
        /* <DEDUP_REMOVED lines=9> */
.L_x_167:
        /* <DEDUP_REMOVED lines=9> */
.L_x_169:
        /* <DEDUP_REMOVED lines=9> */
.L_x_171:
        /* <DEDUP_REMOVED lines=9> */
.L_x_173:
        /* <DEDUP_REMOVED lines=9> */
.L_x_175:
        /* <DEDUP_REMOVED lines=9> */
.L_x_177:
        /* <DEDUP_REMOVED lines=9> */
.L_x_179:
        /* <DEDUP_REMOVED lines=9> */
.L_x_181:
        /* <DEDUP_REMOVED lines=9> */
.L_x_183:
        /* <DEDUP_REMOVED lines=9> */
.L_x_185:
        /* <DEDUP_REMOVED lines=9> */
.L_x_187:
        /* <DEDUP_REMOVED lines=9> */
.L_x_189:
        /* <DEDUP_REMOVED lines=9> */
.L_x_191:
        /* <DEDUP_REMOVED lines=9> */
.L_x_193:
        /* <DEDUP_REMOVED lines=9> */
.L_x_195:
        /* <DEDUP_REMOVED lines=9> */
.L_x_197:
        /* <DEDUP_REMOVED lines=9> */
.L_x_199:
        /* <DEDUP_REMOVED lines=9> */
.L_x_201:
        /* <DEDUP_REMOVED lines=9> */
.L_x_203:
        /* <DEDUP_REMOVED lines=9> */
.L_x_205:
[----:B------:R-:W-:-:S04]  /*38e0*/  UIADD3 UR6, UPT, UPT, UR6, 0x1, URZ ;  /* 0x0000000106067890 */ /* 0x000fc8000fffe0ff */
[----:B------:R-:W-:-:S04]  /*38f0*/  UISETP.NE.AND UP0, UPT, UR6, 0x22, UPT ;  /* 0x000000220600788c */ /* 0x000fc8000bf05270 */
[----:B------:R-:W-:Y:S02]  /*3900*/  USEL UR5, URZ, 0x1, UP0 ;  /* 0x00000001ff057887 */ /* 0x000fe40008000000 */
[----:B------:R-:W-:-:S04]  /*3910*/  USEL UR6, UR6, URZ, UP0 ;  /* 0x000000ff06067287 */ /* 0x000fc80008000000 */
[----:B------:R-:W-:Y:S01]  /*3920*/  ULEA UR6, UR6, UR4, 0x3 ;  /* 0x0000000406067291 */ /* 0x000fe2000f8e18ff */
[----:B-1----:R-:W-:-:S04]  /*3930*/  LOP3.LUT R3, R2, UR5, RZ, 0x3c, !PT ;  /* 0x0000000502037c12 */ /* 0x002fc8000f8e3cff */
[----:B------:R-:W-:Y:S01]  /*3940*/  SHF.L.U32 R3, R3, 0x1f, RZ ;  /* 0x0000001f03037819 */ /* 0x000fe200000006ff */
[----:B----4-:R-:W-:-:S07]  /*3950*/  IMAD.U32 R0, RZ, RZ, UR6 ;  /* 0x00000006ff007e24 */ /* 0x010fce000f8e00ff */
.L_x_70:
[----:B-1----:R1:W2:Y:S02]  /*3960*/  SYNCS.PHASECHK.TRANS64.TRYWAIT P0, [R0+URZ], R3 ;  /* 0x00000003000075a7 */ /* 0x0022a400080011ff */
[----:B--2---:R-:W-:Y:S05]  /*3970*/  @!P0 NANOSLEEP.SYNCS 0x989680 ;  /* 0x009896800000895d */ /* 0x004fea0003900000 */
[----:B------:R-:W2:Y:S02]  /*3980*/  @!P0 SYNCS.PHASECHK.TRANS64 P0, [R0+URZ], R3 ;  /* 0x00000003000085a7 */ /* 0x000ea400080010ff */
[----:B--2---:R-:W-:Y:S05]  /*3990*/  @P0 EXIT ;  /* 0x000000000000094d */ /* 0x004fea0003800000 */
[----:B------:R-:W-:Y:S05]  /*39a0*/  BRA `(.L_x_70) ;  /* 0xfffffffc00ec7947 */ /* 0x000fea000383ffff */
.L_x_18:
[----:B------:R-:W-:-:S04]  /*39b0*/  UISETP.NE.AND UP1, UPT, UR37, URZ, UPT ;  /* 0x000000ff2500728c */ /* 0x000fc8000bf25270 */
[----:B------:R-:W-:-:S09]  /*39c0*/  UISETP.NE.OR UP1, UPT, UR8, 0x1, UP1 ;  /* 0x000000010800788c */ /* 0x000fd20008f25670 */
[----:B------:R-:W-:Y:S05]  /*39d0*/  BRA.U UP1, `(.L_x_71) ;  /* 0x0000000501487547 */ /* 0x000fea000b800000 */
[----:B------:R-:W-:Y:S01]  /*39e0*/  ISETP.NE.AND P2, PT, R2, RZ, PT ;  /* 0x000000ff0200720c */ /* 0x000fe20003f45270 */
[----:B------:R-:W-:Y:S01]  /*39f0*/  IMAD.MOV.U32 R12, RZ, RZ, 0x1 ;  /* 0x00000001ff0c7424 */ /* 0x000fe200078e00ff */
[----:B------:R-:W-:Y:S02]  /*3a00*/  CS2R R10, SRZ ;  /* 0x00000000000a7805 */ /* 0x000fe4000001ff00 */
[----:B------:R-:W-:Y:S01]  /*3a10*/  CS2R R8, SRZ ;  /* 0x0000000000087805 */ /* 0x000fe2000001ff00 */
[----:B------:R-:W-:Y:S01]  /*3a20*/  UMOV UR4, 0x400 ;  /* 0x0000040000047882 */ /* 0x000fe20000000000 */
[----:B------:R-:W-:Y:S01]  /*3a30*/  UMOV UR6, URZ ;  /* 0x000000ff00067c82 */ /* 0x000fe20008000000 */
[----:B------:R-:W-:-:S12]  /*3a40*/  ULEA UR37, UR37, UR4, 0x18 ;  /* 0x0000000425257291 */ /* 0x000fd8000f8ec0ff */
.L_x_75:
[----:B------:R-:W-:Y:S02]  /*3a50*/  LEA R0, R8, UR37, 0x3 ;  /* 0x0000002508007c11 */ /* 0x000fe4000f8e18ff */
[----:B------:R-:W-:-:S03]  /*3a60*/  SHF.L.U32 R5, R9, 0x1f, RZ ;  /* 0x0000001f09057819 */ /* 0x000fc600000006ff */
[----:B------:R-:W-:Y:S01]  /*3a70*/  VIADD R4, R0, 0x2c0 ;  /* 0x000002c000047836 */ /* 0x000fe20000000000 */
[----:B------:R-:W1:Y:S02]  /*3a80*/  SYNCS.PHASECHK.TRANS64.TRYWAIT P0, [R0+URZ+0x2b0], R5 ;  /* 0x0002b005000075a7 */ /* 0x000e6400080011ff */
[----:B-1----:R-:W-:Y:S05]  /*3a90*/  @!P0 BRA `(.L_x_72) ;  /* 0x0000005800308947 */ /* 0x002fea0003800000 */
.L_x_206:
[----:B------:R-:W-:Y:S01]  /*3aa0*/  ULEA UR5, UR6, UR37, 0x3 ;  /* 0x0000002506057291 */ /* 0x000fe2000f8e18ff */
[----:B------:R-:W-:Y:S02]  /*3ab0*/  PRMT R4, RZ, 0x654, R4 ;  /* 0x00000654ff047816 */ /* 0x000fe40000000004 */
[----:B-1----:R-:W-:Y:S01]  /*3ac0*/  SHF.L.U32 R5, R12, 0x1f, RZ ;  /* 0x0000001f0c057819 */ /* 0x002fe200000006ff */
[----:B------:R-:W-:Y:S01]  /*3ad0*/  UIADD3 UR4, UPT, UPT, UR5, 0x250, URZ ;  /* 0x0000025005047890 */ /* 0x000fe2000fffe0ff */
[----:B------:R1:W-:Y:S05]  /*3ae0*/  SYNCS.ARRIVE.TRANS64.RED.A1T0 RZ, [R4+URZ], RZ ;  /* 0x000000ff04ff79a7 */ /* 0x0003ea00081004ff */
[----:B------:R-:W-:Y:S01]  /*3af0*/  IMAD.U32 R7, RZ, RZ, UR4 ;  /* 0x00000004ff077e24 */ /* 0x000fe2000f8e00ff */
[----:B------:R-:W2:Y:S04]  /*3b00*/  SYNCS.PHASECHK.TRANS64.TRYWAIT P0, [UR5+0x260], R5 ;  /* 0x00026005ff0075a7 */ /* 0x000ea80008001105 */
[----:B------:R-:W-:Y:S01]  /*3b10*/  PRMT R6, R2, 0x654, R7 ;  /* 0x0000065402067816 */ /* 0x000fe20000000007 */
[----:B-1----:R-:W-:Y:S01]  /*3b20*/  @!P2 IMAD.MOV.U32 R4, RZ, RZ, 0x10 ;  /* 0x00000010ff04a424 */ /* 0x002fe200078e00ff */
[----:B--2---:R-:W-:Y:S06]  /*3b30*/  @!P0 BRA `(.L_x_73) ;  /* 0x00000058001c8947 */ /* 0x004fec0003800000 */
.L_x_208:
[----:B------:R-:W-:Y:S01]  /*3b40*/  ULEA UR4, UR6, UR37, 0x4 ;  /* 0x0000002506047291 */ /* 0x000fe2000f8e20ff */
[----:B------:R-:W-:Y:S01]  /*3b50*/  SEL R3, R6, R3, !P2 ;  /* 0x0000000306037207 */ /* 0x000fe20005000000 */
[----:B------:R-:W-:Y:S01]  /*3b60*/  UIADD3 UR5, UPT, UPT, UR5, 0x250, URZ ;  /* 0x0000025005057890 */ /* 0x000fe2000fffe0ff */
[----:B-1----:R-:W-:Y:S01]  /*3b70*/  LEA R0, R11, UR37, 0x3 ;  /* 0x000000250b007c11 */ /* 0x002fe2000f8e18ff */
[----:B------:R-:W-:Y:S01]  /*3b80*/  UIADD3 UR4, UPT, UPT, UR4, 0x2e0, URZ ;  /* 0x000002e004047890 */ /* 0x000fe2000fffe0ff */
[----:B------:R-:W-:Y:S01]  /*3b90*/  SHF.L.U32 R5, R10, 0x1f, RZ ;  /* 0x0000001f0a057819 */ /* 0x000fe200000006ff */
[----:B------:R1:W-:Y:S01]  /*3ba0*/  @!P2 SYNCS.ARRIVE.TRANS64.RED RZ, [R3+URZ], R4 ;  /* 0x0000000403ffa9a7 */ /* 0x0003e200080004ff */
[----:B------:R-:W-:Y:S01]  /*3bb0*/  UIADD3 UR6, UPT, UPT, UR6, 0x1, URZ ;  /* 0x0000000106067890 */ /* 0x000fe2000fffe0ff */
[----:B------:R-:W-:-:S03]  /*3bc0*/  VIADD R8, R8, 0x1 ;  /* 0x0000000108087836 */ /* 0x000fc60000000000 */
[----:B------:R-:W-:Y:S02]  /*3bd0*/  UISETP.NE.AND UP0, UPT, UR6, 0x2, UPT ;  /* 0x000000020600788c */ /* 0x000fe4000bf05270 */
[----:B------:R-:W-:Y:S06]  /*3be0*/  UGETNEXTWORKID.BROADCAST [UR4], [UR5] ;  /* 0x00000000040073ca */ /* 0x000fec0008000100 */
[----:B------:R-:W-:Y:S01]  /*3bf0*/  USEL UR4, URZ, 0x1, UP0 ;  /* 0x00000001ff047887 */ /* 0x000fe20008000000 */
[----:B------:R-:W-:Y:S01]  /*3c00*/  ISETP.NE.AND P0, PT, R8, 0x2, PT ;  /* 0x000000020800780c */ /* 0x000fe20003f05270 */
[----:B------:R-:W-:Y:S01]  /*3c10*/  USEL UR6, UR6, URZ, UP0 ;  /* 0x000000ff06067287 */ /* 0x000fe20008000000 */
[----:B------:R-:W2:Y:S03]  /*3c20*/  SYNCS.PHASECHK.TRANS64.TRYWAIT P1, [R0+URZ+0x250], R5 ;  /* 0x00025005000075a7 */ /* 0x000ea600080211ff */
[----:B------:R-:W-:Y:S01]  /*3c30*/  LOP3.LUT R12, R12, UR4, RZ, 0x3c, !PT ;  /* 0x000000040c0c7c12 */ /* 0x000fe2000f8e3cff */
[----:B-12---:R-:W-:Y:S07]  /*3c40*/  @!P1 BRA `(.L_x_74) ;  /* 0x0000005400f09947 */ /* 0x006fee0003800000 */
.L_x_209:
[C---:B------:R-:W-:Y:S01]  /*3c50*/  LEA R4, R11.reuse, UR37, 0x4 ;  /* 0x000000250b047c11 */ /* 0x040fe2000f8e20ff */
[----:B-1----:R-:W-:Y:S01]  /*3c60*/  VIADD R0, R0, 0x260 ;  /* 0x0000026000007836 */ /* 0x002fe20000000000 */
[----:B------:R-:W-:Y:S01]  /*3c70*/  SEL R8, R8, RZ, P0 ;  /* 0x000000ff08087207 */ /* 0x000fe20000000000 */
[----:B------:R-:W-:-:S03]  /*3c80*/  VIADD R11, R11, 0x1 ;  /* 0x000000010b0b7836 */ /* 0x000fc60000000000 */
[----:B------:R-:W1:Y:S01]  /*3c90*/  LDS.128 R4, [R4+0x2e0] ;  /* 0x0002e00004047984 */ /* 0x000e620000000c00 */
[----:B------:R-:W-:Y:S02]  /*3ca0*/  PRMT R0, RZ, 0x654, R0 ;  /* 0x00000654ff007816 */ /* 0x000fe40000000000 */
[C---:B------:R-:W-:Y:S01]  /*3cb0*/  ISETP.NE.AND P1, PT, R11.reuse, 0x2, PT ;  /* 0x000000020b00780c */ /* 0x040fe20003f25270 */
[----:B------:R-:W-:Y:S01]  /*3cc0*/  @!PT LDS RZ, [RZ] ;  /* 0x00000000fffff984 */ /* 0x000fe20000000800 */
[----:B------:R-:W-:Y:S01]  /*3cd0*/  @!PT LDS RZ, [RZ] ;  /* 0x00000000fffff984 */ /* 0x000fe20000000800 */
[----:B------:R-:W-:Y:S01]  /*3ce0*/  @!PT LDS RZ, [RZ] ;  /* 0x00000000fffff984 */ /* 0x000fe20000000800 */
[----:B------:R-:W-:Y:S01]  /*3cf0*/  @!PT LDS RZ, [RZ] ;  /* 0x00000000fffff984 */ /* 0x000fe20000000800 */
[----:B------:R2:W-:Y:S06]  /*3d00*/  MEMBAR.ALL.CTA ;  /* 0x0000000000007992 */ /* 0x0005ec0000008000 */
[----:B--2---:R-:W2:Y:S01]  /*3d10*/  FENCE.VIEW.ASYNC.S ;  /* 0x00000000000073c6 */ /* 0x004ea20000000000 */
[----:B------:R-:W-:Y:S01]  /*3d20*/  SEL R11, R11, RZ, P1 ;  /* 0x000000ff0b0b7207 */ /* 0x000fe20000800000 */
[----:B--2---:R2:W-:Y:S01]  /*3d30*/  SYNCS.ARRIVE.TRANS64.RED.A1T0 RZ, [R0+URZ], RZ ;  /* 0x000000ff00ff79a7 */ /* 0x0045e200081004ff */
[----:B-1----:R-:W-:-:S02]  /*3d40*/  LOP3.LUT P3, RZ, R6, 0x1, RZ, 0xc0, !PT ;  /* 0x0000000106ff7812 */ /* 0x002fc4000786c0ff */
[----:B------:R-:W-:-:S04]  /*3d50*/  SEL R5, RZ, 0x1, P1 ;  /* 0x00000001ff057807 */ /* 0x000fc80000800000 */
[----:B------:R-:W-:Y:S02]  /*3d60*/  LOP3.LUT R10, R10, R5, RZ, 0x3c, !PT ;  /* 0x000000050a0a7212 */ /* 0x000fe400078e3cff */
[----:B--2---:R-:W-:-:S04]  /*3d70*/  SEL R0, RZ, 0x1, P0 ;  /* 0x00000001ff007807 */ /* 0x004fc80000000000 */
[----:B------:R-:W-:Y:S01]  /*3d80*/  LOP3.LUT R9, R9, R0, RZ, 0x3c, !PT ;  /* 0x0000000009097212 */ /* 0x000fe200078e3cff */
[----:B------:R-:W-:Y:S06]  /*3d90*/  @P3 BRA `(.L_x_75) ;  /* 0xfffffffc002c3947 */ /* 0x000fec000383ffff */
[----:B------:R-:W-:Y:S01]  /*3da0*/  ULEA UR5, UR6, UR37, 0x3 ;  /* 0x0000002506057291 */ /* 0x000fe2000f8e18ff */
[----:B------:R-:W-:-:S08]  /*3db0*/  SHF.L.U32 R3, R12, 0x1f, RZ ;  /* 0x0000001f0c037819 */ /* 0x000fd000000006ff */
[----:B------:R-:W1:Y:S02]  /*3dc0*/  SYNCS.PHASECHK.TRANS64 P0, [UR5+0x260], R3 ;  /* 0x00026003ff0075a7 */ /* 0x000e640008001005 */
[----:B-1----:R-:W-:Y:S05]  /*3dd0*/  @P0 BRA `(.L_x_76) ;  /* 0x0000000000080947 */ /* 0x002fea0003800000 */
[----:B------:R-:W1:Y:S02]  /*3de0*/  SYNCS.PHASECHK.TRANS64.TRYWAIT P0, [UR5+0x260], R3 ;  /* 0x00026003ff0075a7 */ /* 0x000e640008001105 */
[----:B-1----:R-:W-:Y:S05]  /*3df0*/  @!P0 BRA `(.L_x_77) ;  /* 0x0000005400988947 */ /* 0x002fea0003800000 */
.L_x_76:
[----:B------:R-:W-:-:S04]  /*3e00*/  UIADD3 UR4, UPT, UPT, UR6, 0x1, URZ ;  /* 0x0000000106047890 */ /* 0x000fc8000fffe0ff */
[----:B------:R-:W-:-:S04]  /*3e10*/  UISETP.NE.AND UP0, UPT, UR4, 0x2, UPT ;  /* 0x000000020400788c */ /* 0x000fc8000bf05270 */
[----:B------:R-:W-:Y:S02]  /*3e20*/  USEL UR7, URZ, 0x1, UP0 ;  /* 0x00000001ff077887 */ /* 0x000fe40008000000 */
[----:B------:R-:W-:-:S04]  /*3e30*/  USEL UR4, UR4, URZ, UP0 ;  /* 0x000000ff04047287 */ /* 0x000fc80008000000 */
[----:B------:R-:W-:Y:S01]  /*3e40*/  ULEA UR4, UR4, UR37, 0x3 ;  /* 0x0000002504047291 */ /* 0x000fe2000f8e18ff */
[----:B-1----:R-:W-:-:S04]  /*3e50*/  LOP3.LUT R3, R12, UR7, RZ, 0x3c, !PT ;  /* 0x000000070c037c12 */ /* 0x002fc8000f8e3cff */
[----:B------:R-:W-:-:S04]  /*3e60*/  SHF.L.U32 R0, R3, 0x1f, RZ ;  /* 0x0000001f03007819 */ /* 0x000fc800000006ff */
[----:B------:R-:W1:Y:S02]  /*3e70*/  SYNCS.PHASECHK.TRANS64 P0, [UR4+0x260], R0 ;  /* 0x00026000ff0075a7 */ /* 0x000e640008001004 */
[----:B-1----:R-:W-:Y:S05]  /*3e80*/  @P0 EXIT ;  /* 0x000000000000094d */ /* 0x002fea0003800000 */
[----:B------:R-:W-:Y:S02]  /*3e90*/  SHF.L.U32 R3, R3, 0x1f, RZ ;  /* 0x0000001f03037819 */ /* 0x000fe400000006ff */
[----:B------:R-:W-:-:S07]  /*3ea0*/  MOV R0, UR4 ;  /* 0x0000000400007c02 */ /* 0x000fce0008000f00 */
.L_x_78:
[----:B-1----:R1:W2:Y:S02]  /*3eb0*/  SYNCS.PHASECHK.TRANS64.TRYWAIT P0, [R0+URZ+0x260], R3 ;  /* 0x00026003000075a7 */ /* 0x0022a400080011ff */
[----:B--2---:R-:W-:Y:S05]  /*3ec0*/  @!P0 NANOSLEEP.SYNCS 0x989680 ;  /* 0x009896800000895d */ /* 0x004fea0003900000 */
[----:B------:R-:W2:Y:S02]  /*3ed0*/  @!P0 SYNCS.PHASECHK.TRANS64 P0, [R0+URZ+0x260], R3 ;  /* 0x00026003000085a7 */ /* 0x000ea400080010ff */
[----:B--2---:R-:W-:Y:S05]  /*3ee0*/  @P0 EXIT ;  /* 0x000000000000094d */ /* 0x004fea0003800000 */
[----:B------:R-:W-:Y:S05]  /*3ef0*/  BRA `(.L_x_78) ;  /* 0xfffffffc00ec7947 */ /* 0x000fea000383ffff */
.L_x_71:
[----:B------:R-:W-:-:S09]  /*3f00*/  UISETP.NE.AND UP1, UPT, UR8, URZ, UPT ;  /* 0x000000ff0800728c */ /* 0x000fd2000bf25270 */
[----:B------:R-:W-:Y:S05]  /*3f10*/  BRA.U UP1, `(.L_x_79) ;  /* 0x0000000d01787547 */ /* 0x000fea000b800000 */
[----:B------:R-:W-:Y:S01]  /*3f20*/  UMOV UR4, 0x40 ;  /* 0x0000004000047882 */ /* 0x000fe20000000000 */
[----:B------:R-:W-:Y:S01]  /*3f30*/  NOP ;  /* 0x0000000000007918 */ /* 0x000fe20000000000 */
[----:B------:R-:W-:Y:S01]  /*3f40*/  ULEA UR4, UR37, UR4, 0x18 ;  /* 0x0000000425047291 */ /* 0x000fe2000f8ec0ff */
[----:B------:R-:W-:Y:S02]  /*3f50*/  UMOV UR5, 0x400 ;  /* 0x0000040000057882 */ /* 0x000fe40000000000 */
[----:B------:R-:W-:-:S06]  /*3f60*/  ULEA UR37, UR37, UR5, 0x18 ;  /* 0x0000000525257291 */ /* 0x000fcc000f8ec0ff */
[----:B------:R-:W1:Y:S02]  /*3f70*/  LDS.U8 R0, [UR4+0x1c] ;  /* 0x00001c04ff007984 */ /* 0x000e640008000000 */
[----:B-1----:R-:W-:-:S13]  /*3f80*/  ISETP.NE.AND P0, PT, R0, RZ, PT ;  /* 0x000000ff0000720c */ /* 0x002fda0003f05270 */
[----:B------:R-:W-:Y:S05]  /*3f90*/  @P0 BRA `(.L_x_80) ;  /* 0x0000000000580947 */ /* 0x000fea0003800000 */
[----:B------:R-:W-:-:S13]  /*3fa0*/  ELECT P0, URZ, PT ;  /* 0x0000000000ff782f */ /* 0x000fda0003800000 */
[----:B------:R-:W-:Y:S05]  /*3fb0*/  @!P0 BRA `(.L_x_81) ;  /* 0x0000000000608947 */ /* 0x000fea0003800000 */
[----:B------:R-:W-:Y:S01]  /*3fc0*/  UMOV UR5, 0x10 ;  /* 0x0000001000057882 */ /* 0x000fe20000000000 */
[----:B------:R-:W-:Y:S01]  /*3fd0*/  HFMA2 R0, -RZ, RZ, 0, 5.9604644775390625e-08 ;  /* 0x00000001ff007431 */ /* 0x000fe200000001ff */
[----:B------:R-:W-:-:S03]  /*3fe0*/  MOV R2, 0xffff ;  /* 0x0000ffff00027802 */ /* 0x000fc60000000f00 */
[----:B------:R-:W-:Y:S04]  /*3ff0*/  DEPBAR.LE SB1, 0x36 ;  /* 0x00009d800000791a */ /* 0x000fe80000000000 */
[----:B------:R-:W1:Y:S02]  /*4000*/  UTCATOMSWS.FIND_AND_SET.ALIGN UP0, UR5, UR5 ;  /* 0x00000005000575e3 */ /* 0x000e640008000800 */
[----:B-1----:R-:W-:Y:S01]  /*4010*/  MOV R3, UR5 ;  /* 0x0000000500037c02 */ /* 0x002fe20008000f00 */
[----:B------:R-:W-:Y:S06]  /*4020*/  BRA.U UP0, `(.L_x_82) ;  /* 0x0000000100187547 */ /* 0x000fec000b800000 */
.L_x_83:
[----:B------:R-:W-:Y:S05]  /*4030*/  NANOSLEEP 0x64 ;  /* 0x000000640000795d */ /* 0x000fea0003800000 */
[----:B------:R-:W-:-:S05]  /*4040*/  UMOV UR5, 0x10 ;  /* 0x0000001000057882 */ /* 0x000fca0000000000 */
[----:B------:R-:W-:Y:S04]  /*4050*/  DEPBAR.LE SB1, 0x36 ;  /* 0x00009d800000791a */ /* 0x000fe80000000000 */
[----:B------:R-:W1:Y:S02]  /*4060*/  UTCATOMSWS.FIND_AND_SET.ALIGN UP0, UR5, UR5 ;  /* 0x00000005000575e3 */ /* 0x000e640008000800 */
[----:B-1----:R-:W-:Y:S01]  /*4070*/  MOV R3, UR5 ;  /* 0x0000000500037c02 */ /* 0x002fe20008000f00 */
[----:B------:R-:W-:Y:S05]  /*4080*/  BRA.U !UP0, `(.L_x_83) ;  /* 0xfffffffd08e87547 */ /* 0x000fea000b83ffff */
.L_x_82:
[-C--:B------:R-:W-:Y:S02]  /*4090*/  SHF.L.U32 R2, R2, R3.reuse, RZ ;  /* 0x0000000302027219 */ /* 0x080fe400000006ff */
[----:B------:R-:W-:Y:S01]  /*40a0*/  SHF.L.U32 R0, R0, R3, RZ ;  /* 0x0000000300007219 */ /* 0x000fe200000006ff */
[----:B------:R-:W-:Y:S02]  /*40b0*/  IMAD.SHL.U32 R3, R3, 0x20, RZ ;  /* 0x0000002003037824 */ /* 0x000fe400078e00ff */
[----:B------:R1:W-:Y:S04]  /*40c0*/  ATOMS.OR RZ, [UR4+0x14], R2 ;  /* 0x00001402ffff798c */ /* 0x0003e8000b000004 */
[----:B------:R1:W-:Y:S04]  /*40d0*/  ATOMS.OR RZ, [UR4+0x18], R0 ;  /* 0x00001800ffff798c */ /* 0x0003e8000b000004 */
[----:B------:R1:W-:Y:S01]  /*40e0*/  STS [UR37+0x300], R3 ;  /* 0x00030003ff007988 */ /* 0x0003e20008000825 */
[----:B------:R-:W-:Y:S05]  /*40f0*/  BRA `(.L_x_81) ;  /* 0x0000000000107947 */ /* 0x000fea0003800000 */
.L_x_80:
[----:B------:R-:W-:Y:S02]  /*4100*/  MOV R0, 0xffffffff ;  /* 0xffffffff00007802 */ /* 0x000fe40000000f00 */
[----:B------:R-:W-:-:S03]  /*4110*/  MOV R2, 0x4140 ;  /* 0x0000414000027802 */ /* 0x000fc60000000f00 */
[----:B------:R1:W-:Y:S04]  /*4120*/  STS [UR37+0x300], R0 ;  /* 0x00030000ff007988 */ /* 0x0003e80008000825 */
[----:B-1-3-5:R-:W-:Y:S05]  /*4130*/  CALL.REL.NOINC `($__internal_1_$__cuda_sm10x_tcgen05_guardrail_trap_phase_invalid_during_alloc) ;  /* 0x0000005800547944 */ /* 0x02afea0003c00000 */
.L_x_81:
[----:B------:R-:W-:Y:S05]  /*4140*/  WARPSYNC.ALL ;  /* 0x0000000000007948 */ /* 0x000fea0003800000 */
[----:B------:R-:W2:Y:S01]  /*4150*/  S2UR UR6, SR_CgaCtaId ;  /* 0x00000000000679c3 */ /* 0x000ea20000008800 */
[----:B------:R-:W-:Y:S01]  /*4160*/  UMOV UR4, 0x400 ;  /* 0x0000040000047882 */ /* 0x000fe20000000000 */
[----:B------:R-:W-:-:S06]  /*4170*/  NOP ;  /* 0x0000000000007918 */ /* 0x000fcc0000000000 */
[----:B------:R-:W-:Y:S06]  /*4180*/  BAR.ARV 0x6, 0xa0 ;  /* 0x0182800000007b1d */ /* 0x000fec0000002000 */
[----:B------:R-:W4:Y:S01]  /*4190*/  LDCU UR7, c[0x0][0x38c] ;  /* 0x00007180ff0777ac */ /* 0x000f220008000800 */
[----:B------:R-:W-:Y:S01]  /*41a0*/  IMAD.MOV.U32 R11, RZ, RZ, 0x1 ;  /* 0x00000001ff0b7424 */ /* 0x000fe200078e00ff */
[----:B------:R-:W-:Y:S01]  /*41b0*/  CS2R R8, SRZ ;  /* 0x0000000000087805 */ /* 0x000fe2000001ff00 */
[----:B------:R-:W-:Y:S01]  /*41c0*/  IMAD.MOV.U32 R10, RZ, RZ, RZ ;  /* 0x000000ffff0a7224 */ /* 0x000fe200078e00ff */
[----:B------:R-:W-:Y:S01]  /*41d0*/  UMOV UR18, URZ ;  /* 0x000000ff00127c82 */ /* 0x000fe20008000000 */
[----:B------:R-:W-:Y:S01]  /*41e0*/  UMOV UR17, URZ ;  /* 0x000000ff00117c82 */ /* 0x000fe20008000000 */
[----:B------:R-:W-:Y:S01]  /*41f0*/  UMOV UR20, 0x0 ;  /* 0x0000000000147882 */ /* 0x000fe20000000000 */
[----:B------:R-:W-:Y:S01]  /*4200*/  UMOV UR21, 0x42004a0 ;  /* 0x042004a000157882 */ /* 0x000fe20000000000 */
[----:B--2---:R-:W-:Y:S01]  /*4210*/  ULEA UR6, UR6, UR4, 0x18 ;  /* 0x0000000406067291 */ /* 0x004fe2000f8ec0ff */
[----:B------:R-:W2:Y:S03]  /*4220*/  LDCU UR4, c[0x0][0x38c] ;  /* 0x00007180ff0477ac */ /* 0x000ea60008000800 */
[----:B------:R-:W-:-:S02]  /*4230*/  UIADD3 UR11, UPT, UPT, UR6, 0x4600, URZ ;  /* 0x00004600060b7890 */ /* 0x000fc4000fffe0ff */
[----:B----4-:R-:W-:-:S03]  /*4240*/  UIADD3 UR7, UPT, UPT, UR7, 0x1f, URZ ;  /* 0x0000001f07077890 */ /* 0x010fc6000fffe0ff */
[----:B-1----:R-:W1:Y:S01]  /*4250*/  LDS R0, [UR6+0x300] ;  /* 0x00030006ff007984 */ /* 0x002e620008000800 */
[----:B------:R-:W-:Y:S02]  /*4260*/  UIADD3 UR12, UPT, UPT, UR6, 0x15600, URZ ;  /* 0x00015600060c7890 */ /* 0x000fe4000fffe0ff */
[----:B------:R-:W-:Y:S02]  /*4270*/  USHF.R.S32.HI UR5, URZ, 0x1f, UR7 ;  /* 0x0000001fff057899 */ /* 0x000fe40008011407 */
[----:B------:R-:W-:Y:S02]  /*4280*/  USHF.R.U32.HI UR11, URZ, 0x4, UR11 ;  /* 0x00000004ff0b7899 */ /* 0x000fe4000801160b */
[----:B------:R-:W-:Y:S02]  /*4290*/  ULEA.HI UR5, UR5, UR7, URZ, 0x5 ;  /* 0x0000000705057291 */ /* 0x000fe4000f8f28ff */
[----:B------:R-:W-:Y:S02]  /*42a0*/  USHF.R.U32.HI UR12, URZ, 0x4, UR12 ;  /* 0x00000004ff0c7899 */ /* 0x000fe4000801160c */
[----:B------:R-:W-:-:S02]  /*42b0*/  USHF.R.S32.HI UR5, URZ, 0x5, UR5 ;  /* 0x00000005ff057899 */ /* 0x000fc40008011405 */
[----:B------:R-:W-:Y:S02]  /*42c0*/  ULOP3.LUT UR11, UR11, 0x3fff, URZ, 0xc0, !UPT ;  /* 0x00003fff0b0b7892 */ /* 0x000fe4000f8ec0ff */
[----:B------:R-:W-:Y:S02]  /*42d0*/  UISETP.LT.AND UP0, UPT, UR5, 0x1, UPT ;  /* 0x000000010500788c */ /* 0x000fe4000bf01270 */
[----:B------:R-:W-:Y:S02]  /*42e0*/  ULOP3.LUT UR12, UR12, 0x3fff, URZ, 0xc0, !UPT ;  /* 0x00003fff0c0c7892 */ /* 0x000fe4000f8ec0ff */
[----:B------:R-:W-:Y:S02]  /*42f0*/  USEL UR10, UR5, 0x1, !UP0 ;  /* 0x00000001050a7887 */ /* 0x000fe4000c000000 */
[----:B------:R-:W-:Y:S02]  /*4300*/  ULOP3.LUT UR11, UR11, 0x10000, URZ, 0xfc, !UPT ;  /* 0x000100000b0b7892 */ /* 0x000fe4000f8efcff */
[----:B------:R-:W-:-:S02]  /*4310*/  ULOP3.LUT UR12, UR12, 0x10000, URZ, 0xfc, !UPT ;  /* 0x000100000c0c7892 */ /* 0x000fc4000f8efcff */
[----:B------:R-:W-:Y:S02]  /*4320*/  UIADD3 UR10, UPT, UPT, -UR10, URZ, URZ ;  /* 0x000000ff0a0a7290 */ /* 0x000fe4000fffe1ff */
[----:B--2---:R-:W-:Y:S01]  /*4330*/  UISETP.GE.AND UP3, UPT, UR4, 0x1, UPT ;  /* 0x000000010400788c */ /* 0x004fe2000bf66270 */
[----:B-1----:R-:W-:-:S15]  /*4340*/  R2UR UR19, R0 ;  /* 0x00000000001372ca */ /* 0x002fde00000e0000 */
.L_x_90:
[----:B------:R-:W-:Y:S02]  /*4350*/  LEA R0, R10, UR6, 0x3 ;  /* 0x000000060a007c11 */ /* 0x000fe4000f8e18ff */
[----:B------:R-:W-:Y:S02]  /*4360*/  SHF.L.U32 R5, R9, 0x1f, RZ ;  /* 0x0000001f09057819 */ /* 0x000fe400000006ff */
[----:B------:R-:W-:Y:S01]  /*4370*/  PLOP3.LUT P0, PT, PT, PT, UP3, 0x80, 0x8 ;  /* 0x000000000008781c */ /* 0x000fe20003f0f038 */
[----:B------:R-:W-:Y:S01]  /*4380*/  VIADD R3, R0, 0x260 ;  /* 0x0000026000037836 */ /* 0x000fe20000000000 */
[----:B-1----:R-:W1:Y:S02]  /*4390*/  SYNCS.PHASECHK.TRANS64.TRYWAIT P1, [R0+URZ+0x250], R5 ;  /* 0x00025005000075a7 */ /* 0x002e6400080211ff */
[----:B-1--4-:R-:W-:Y:S09]  /*43a0*/  @!P1 BRA `(.L_x_84) ;  /* 0x0000005000449947 */ /* 0x012ff20003800000 */
.L_x_211:
[----:B------:R-:W-:Y:S01]  /*43b0*/  LEA R4, R10, UR6, 0x4 ;  /* 0x000000060a047c11 */ /* 0x000fe2000f8e20ff */
[----:B------:R-:W-:Y:S01]  /*43c0*/  @UP3 ULEA UR4, UR17, UR6, 0x3 ;  /* 0x0000000611043291 */ /* 0x000fe2000f8e18ff */
[----:B------:R-:W-:Y:S01]  /*43d0*/  PLOP3.LUT P2, PT, PT, PT, PT, 0x80, 0x8 ;  /* 0x000000000008781c */ /* 0x000fe20003f4f070 */
[----:B------:R-:W-:Y:S01]  /*43e0*/  ULEA UR9, UR18, UR6, 0x3 ;  /* 0x0000000612097291 */ /* 0x000fe2000f8e18ff */
[----:B------:R-:W-:Y:S02]  /*43f0*/  PRMT R3, RZ, 0x654, R3 ;  /* 0x00000654ff037816 */ /* 0x000fe40000000003 */
[----:B-1----:R-:W1:Y:S01]  /*4400*/  LDS.128 R4, [R4+0x2e0] ;  /* 0x0002e00004047984 */ /* 0x002e620000000c00 */
[----:B------:R-:W-:Y:S02]  /*4410*/  @P0 SHF.L.U32 R2, R8, 0x1f, RZ ;  /* 0x0000001f08020819 */ /* 0x000fe400000006ff */
[----:B------:R-:W-:Y:S01]  /*4420*/  SHF.L.U32 R0, R11, 0x1f, RZ ;  /* 0x0000001f0b007819 */ /* 0x000fe200000006ff */
[----:B------:R-:W-:Y:S01]  /*4430*/  @!PT LDS RZ, [RZ] ;  /* 0x00000000fffff984 */ /* 0x000fe20000000800 */
[----:B------:R-:W-:Y:S01]  /*4440*/  @!PT LDS RZ, [RZ] ;  /* 0x00000000fffff984 */ /* 0x000fe20000000800 */
[----:B------:R-:W-:Y:S01]  /*4450*/  @!PT LDS RZ, [RZ] ;  /* 0x00000000fffff984 */ /* 0x000fe20000000800 */
[----:B------:R-:W-:Y:S01]  /*4460*/  @!PT LDS RZ, [RZ] ;  /* 0x00000000fffff984 */ /* 0x000fe20000000800 */
[----:B------:R2:W-:Y:S06]  /*4470*/  MEMBAR.ALL.CTA ;  /* 0x0000000000007992 */ /* 0x0005ec0000008000 */
[----:B--2---:R-:W2:Y:S02]  /*4480*/  FENCE.VIEW.ASYNC.S ;  /* 0x00000000000073c6 */ /* 0x004ea40000000000 */
[----:B--2---:R2:W-:Y:S01]  /*4490*/  SYNCS.ARRIVE.TRANS64.RED.A1T0 RZ, [R3+URZ], RZ ;  /* 0x000000ff03ff79a7 */ /* 0x0045e200081004ff */
[----:B------:R2:W4:Y:S01]  /*44a0*/  @P0 SYNCS.PHASECHK.TRANS64.TRYWAIT P2, [UR4], R2 ;  /* 0x00000002ff0005a7 */ /* 0x0005220008041104 */
[----:B-1----:R-:W-:Y:S01]  /*44b0*/  LOP3.LUT P1, RZ, R6, 0x1, RZ, 0xc0, !PT ;  /* 0x0000000106ff7812 */ /* 0x002fe2000782c0ff */
[----:B------:R-:W1:Y:S02]  /*44c0*/  SYNCS.PHASECHK.TRANS64.TRYWAIT P0, [UR9+0x290], R0 ;  /* 0x00029000ff0075a7 */ /* 0x000e640008001109 */
[----:B-12-4-:R-:W-:Y:S10]  /*44d0*/  @!P0 BRA `(.L_x_85) ;  /* 0x00000050000c8947 */ /* 0x016ff40003800000 */
.L_x_213:
[----:B------:R-:W-:Y:S01]  /*44e0*/  IADD3 R10, PT, PT, R10, 0x1, RZ ;  /* 0x000000010a0a7810 */ /* 0x000fe20007ffe0ff */
[----:B------:R-:W-:Y:S06]  /*44f0*/  BRA.U !UP3, `(.L_x_86) ;  /* 0x000000010ba07547 */ /* 0x000fec000b800000 */
[----:B------:R-:W-:Y:S02]  /*4500*/  ULEA.HI UR8, UR18, UR18, URZ, 0x1 ;  /* 0x0000001212087291 */ /* 0x000fe4000f8f08ff */
[----:B------:R-:W-:Y:S02]  /*4510*/  UPLOP3.LUT UP4, UPT, UPT, UPT, UPT, 0x40, 0x4 ;  /* 0x000000000004789c */ /* 0x000fe40003f8e870 */
[----:B------:R-:W-:Y:S02]  /*4520*/  USHF.L.U32 UR4, UR8, 0x6, URZ ;  /* 0x0000000608047899 */ /* 0x000fe400080006ff */
[----:B------:R-:W-:Y:S02]  /*4530*/  ULOP3.LUT UR8, UR8, 0xffe, URZ, 0xc0, !UPT ;  /* 0x00000ffe08087892 */ /* 0x000fe4000f8ec0ff */
[----:B------:R-:W-:Y:S02]  /*4540*/  ULOP3.LUT UR4, UR4, 0xffffff80, URZ, 0xc0, !UPT ;  /* 0xffffff8004047892 */ /* 0x000fe4000f8ec0ff */
[----:B------:R-:W-:-:S02]  /*4550*/  UIADD3 UR8, UPT, UPT, -UR8, UR18, URZ ;  /* 0x0000001208087290 */ /* 0x000fc4000fffe1ff */
[----:B------:R-:W-:Y:S01]  /*4560*/  UIADD3 UR4, UPT, UPT, UR19, UR4, URZ ;  /* 0x0000000413047290 */ /* 0x000fe2000fffe0ff */
[----:B------:R-:W-:Y:S01]  /*4570*/  UMOV UR16, UR10 ;  /* 0x0000000a00107c82 */ /* 0x000fe20008000000 */
[----:B------:R-:W-:Y:S02]  /*4580*/  UMOV UR15, UR5 ;  /* 0x00000005000f7c82 */ /* 0x000fe40008000000 */
[----:B------:R-:W-:Y:S01]  /*4590*/  ULEA UR8, UR8, UR4, 0x14 ;  /* 0x0000000408087291 */ /* 0x000fe2000f8ea0ff */
[----:B------:R-:W-:-:S11]  /*45a0*/  UMOV UR14, UR17 ;  /* 0x00000011000e7c82 */ /* 0x000fd60008000000 */
.L_x_89:
[----:B------:R-:W-:Y:S02]  /*45b0*/  UIADD3 UR16, UPT, UPT, UR16, 0x1, URZ ;  /* 0x0000000110107890 */ /* 0x000fe4000fffe0ff */
[----:B--2---:R-:W-:Y:S02]  /*45c0*/  ULEA UR7, UR14, UR6, 0x3 ;  /* 0x000000060e077291 */ /* 0x004fe4000f8e18ff */
[----:B------:R-:W-:Y:S01]  /*45d0*/  UISETP.NE.AND UP0, UPT, UR16, URZ, UPT ;  /* 0x000000ff1000728c */ /* 0x000fe2000bf05270 */
[----:B----4-:R-:W-:Y:S10]  /*45e0*/  @P2 BRA `(.L_x_87) ;  /* 0x00000000000c2947 */ /* 0x010ff40003800000 */
[----:B-1----:R-:W-:Y:S04]  /*45f0*/  SHF.L.U32 R3, R8, 0x1f, RZ ;  /* 0x0000001f08037819 */ /* 0x002fe800000006ff */
[----:B------:R-:W1:Y:S02]  /*4600*/  SYNCS.PHASECHK.TRANS64.TRYWAIT P0, [UR7], R3 ;  /* 0x00000003ff0075a7 */ /* 0x000e640008001107 */
[----:B-1----:R-:W-:Y:S05]  /*4610*/  @!P0 BRA `(.L_x_88) ;  /* 0x0000004c00d48947 */ /* 0x002fea0003800000 */
.L_x_87:
[----:B------:R-:W-:Y:S01]  /*4620*/  UISETP.NE.AND UP1, UPT, UR15, 0x1, UPT ;  /* 0x000000010f00788c */ /* 0x000fe2000bf25270 */
[----:B------:R-:W-:Y:S01]  /*4630*/  PLOP3.LUT P2, PT, PT, PT, PT, 0x80, 0x8 ;  /* 0x000000000008781c */ /* 0x000fe20003f4f070 */
[----:B------:R-:W-:Y:S02]  /*4640*/  UIADD3 UR17, UPT, UPT, UR14, 0x1, URZ ;  /* 0x000000010e117890 */ /* 0x000fe4000fffe0ff */
[----:B------:R-:W-:Y:S02]  /*4650*/  ULEA UR22, UR14, UR12, 0x8 ;  /* 0x0000000c0e167291 */ /* 0x000fe4000f8e40ff */
[----:B------:R-:W-:Y:S01]  /*4660*/  UISETP.NE.AND UP2, UPT, UR17, 0x22, UPT ;  /* 0x000000221100788c */ /* 0x000fe2000bf45270 */
[----:B------:R-:W-:Y:S01]  /*4670*/  PLOP3.LUT P0, PT, PT, PT, UP1, 0x80, 0x8 ;  /* 0x000000000008781c */ /* 0x000fe20003f0f018 */
[----:B------:R-:W-:Y:S02]  /*4680*/  ULEA UR24, UR14, UR11, 0x7 ;  /* 0x0000000b0e187291 */ /* 0x000fe4000f8e38ff */
[----:B------:R-:W-:Y:S02]  /*4690*/  USEL UR13, URZ, 0x1, UP2 ;  /* 0x00000001ff0d7887 */ /* 0x000fe40009000000 */
[----:B------:R-:W-:Y:S02]  /*46a0*/  USEL UR17, UR17, URZ, UP2 ;  /* 0x000000ff11117287 */ /* 0x000fe40009000000 */
[----:B------:R-:W-:Y:S02]  /*46b0*/  UIADD3 UR7, UPT, UPT, UR7, 0x110, URZ ;  /* 0x0000011007077890 */ /* 0x000fe4000fffe0ff */
[----:B------:R-:W-:Y:S01]  /*46c0*/  @UP1 ULEA UR4, UR17, UR6, 0x3 ;  /* 0x0000000611041291 */ /* 0x000fe2000f8e18ff */
[----:B------:R-:W-:Y:S01]  /*46d0*/  LOP3.LUT R8, R8, UR13, RZ, 0x3c, !PT ;  /* 0x0000000d08087c12 */ /* 0x000fe2000f8e3cff */
[----:B------:R-:W-:Y:S01]  /*46e0*/  UMOV UR23, 0xc0004010 ;  /* 0xc000401000177882 */ /* 0x000fe20000000000 */
[----:B------:R-:W-:Y:S01]  /*46f0*/  UMOV UR25, 0xc0004010 ;  /* 0xc000401000197882 */ /* 0x000fe20000000000 */
[----:B------:R-:W-:Y:S01]  /*4700*/  UIADD3 UR15, UPT, UPT, UR15, -0x1, URZ ;  /* 0xffffffff0f0f7890 */ /* 0x000fe2000fffe0ff */
[----:B-1----:R-:W-:Y:S01]  /*4710*/  @P0 SHF.L.U32 R0, R8, 0x1f, RZ ;  /* 0x0000001f08000819 */ /* 0x002fe200000006ff */
[----:B------:R-:W-:Y:S03]  /*4720*/  UMOV UR14, UR17 ;  /* 0x00000011000e7c82 */ /* 0x000fe60008000000 */
[----:B------:R2:W4:Y:S01]  /*4730*/  @P0 SYNCS.PHASECHK.TRANS64.TRYWAIT P2, [UR4], R0 ;  /* 0x00000000ff0005a7 */ /* 0x0005220008041104 */
[----:B------:R2:W-:Y:S01]  /*4740*/  UTCIMMA gdesc[UR24], gdesc[UR22], tmem[UR8], tmem[UR20], idesc[UR21], UP4 ;  /* 0x00ff1416180075ea */ /* 0x0005e2000a000108 */
[----:B------:R-:W-:Y:S01]  /*4750*/  UPLOP3.LUT UP4, UPT, UPT, UPT, UPT, 0x80, 0x8 ;  /* 0x000000000008789c */ /* 0x000fe20003f8f070 */
[----:B------:R2:W-:Y:S01]  /*4760*/  UTCBAR [UR7], URZ ;  /* 0x000000ff070073e9 */ /* 0x0005e200080000ff */
[----:B------:R-:W-:Y:S09]  /*4770*/  BRA.U UP0, `(.L_x_89) ;  /* 0xfffffffd008c7547 */ /* 0x000ff2000b83ffff */
.L_x_86:
[----:B------:R-:W-:Y:S01]  /*4780*/  UIADD3 UR18, UPT, UPT, UR18, 0x1, URZ ;  /* 0x0000000112127890 */ /* 0x000fe2000fffe0ff */
[C---:B------:R-:W-:Y:S01]  /*4790*/  ISETP.NE.AND P0, PT, R10.reuse, 0x2, PT ;  /* 0x000000020a00780c */ /* 0x040fe20003f05270 */
[----:B------:R-:W-:Y:S02]  /*47a0*/  UIADD3 UR9, UPT, UPT, UR9, 0x270, URZ ;  /* 0x0000027009097890 */ /* 0x000fe4000fffe0ff */
[----:B------:R-:W-:Y:S01]  /*47b0*/  UISETP.NE.AND UP0, UPT, UR18, 0x4, UPT ;  /* 0x000000041200788c */ /* 0x000fe2000bf05270 */
[----:B-12---:R-:W-:Y:S02]  /*47c0*/  SEL R0, RZ, 0x1, P0 ;  /* 0x00000001ff007807 */ /* 0x006fe40000000000 */
[----:B------:R-:W-:Y:S01]  /*47d0*/  SEL R10, R10, RZ, P0 ;  /* 0x000000ff0a0a7207 */ /* 0x000fe20000000000 */
[----:B------:R-:W-:Y:S01]  /*47e0*/  USEL UR4, URZ, 0x1, UP0 ;  /* 0x00000001ff047887 */ /* 0x000fe20008000000 */
[----:B------:R-:W-:Y:S01]  /*47f0*/  LOP3.LUT R9, R9, R0, RZ, 0x3c, !PT ;  /* 0x0000000009097212 */ /* 0x000fe200078e3cff */
[----:B------:R-:W-:Y:S01]  /*4800*/  USEL UR18, UR18, URZ, UP0 ;  /* 0x000000ff12127287 */ /* 0x000fe20008000000 */
[----:B------:R1:W-:Y:S03]  /*4810*/  UTCBAR [UR9], URZ ;  /* 0x000000ff090073e9 */ /* 0x0003e600080000ff */
[----:B------:R-:W-:Y:S01]  /*4820*/  LOP3.LUT R11, R11, UR4, RZ, 0x3c, !PT ;  /* 0x000000040b0b7c12 */ /* 0x000fe2000f8e3cff */
[----:B------:R-:W-:Y:S07]  /*4830*/  @P1 BRA `(.L_x_90) ;  /* 0xfffffff800c41947 */ /* 0x000fee000383ffff */
[----:B------:R-:W2:Y:S01]  /*4840*/  S2UR UR4, SR_CgaCtaId ;  /* 0x00000000000479c3 */ /* 0x000ea20000008800 */
[----:B------:R-:W-:Y:S01]  /*4850*/  ELECT P0, URZ, PT ;  /* 0x0000000000ff782f */ /* 0x000fe20003800000 */
[----:B------:R-:W-:Y:S01]  /*4860*/  IMAD.MOV.U32 R0, RZ, RZ, 0x1 ;  /* 0x00000001ff007424 */ /* 0x000fe200078e00ff */
[----:B------:R-:W-:Y:S01]  /*4870*/  UIADD3 UR6, UPT, UPT, UR6, 0x290, URZ ;  /* 0x0000029006067890 */ /* 0x000fe2000fffe0ff */
[----:B------:R-:W-:Y:S01]  /*4880*/  SHF.L.U32 R3, R11, 0x1f, RZ ;  /* 0x0000001f0b037819 */ /* 0x000fe200000006ff */
[----:B------:R-:W-:-:S03]  /*4890*/  UMOV UR5, 0x40 ;  /* 0x0000004000057882 */ /* 0x000fc60000000000 */
[----:B------:R-:W-:Y:S01]  /*48a0*/  UVIRTCOUNT.DEALLOC.SMPOOL 0x80 ;  /* 0x000000800000784c */ /* 0x000fe20000000000 */
[----:B--2---:R-:W-:Y:S02]  /*48b0*/  ULEA UR4, UR4, UR5, 0x18 ;  /* 0x0000000504047291 */ /* 0x004fe4000f8ec0ff */
[----:B------:R-:W-:-:S07]  /*48c0*/  ULEA UR5, UR18, UR6, 0x3 ;  /* 0x0000000612057291 */ /* 0x000fce000f8e18ff */
[----:B------:R2:W-:Y:S02]  /*48d0*/  @P0 STS.U8 [UR4+0x1c], R0 ;  /* 0x00001c00ff000988 */ /* 0x0005e40008000004 */
[----:B------:R-:W3:Y:S02]  /*48e0*/  SYNCS.PHASECHK.TRANS64.TRYWAIT P0, [UR5], R3 ;  /* 0x00000003ff0075a7 */ /* 0x000ee40008001105 */
[----:B--23--:R-:W-:Y:S05]  /*48f0*/  @!P0 BRA `(.L_x_91) ;  /* 0x0000004c00348947 */ /* 0x00cfea0003800000 */
.L_x_216:
[----:B------:R-:W-:-:S04]  /*4900*/  UIADD3 UR7, UPT, UPT, UR18, 0x1, URZ ;  /* 0x0000000112077890 */ /* 0x000fc8000fffe0ff */
[----:B------:R-:W-:-:S04]  /*4910*/  UISETP.NE.AND UP0, UPT, UR7, 0x4, UPT ;  /* 0x000000040700788c */ /* 0x000fc8000bf05270 */
[----:B------:R-:W-:Y:S02]  /*4920*/  USEL UR8, URZ, 0x1, UP0 ;  /* 0x00000001ff087887 */ /* 0x000fe40008000000 */
[----:B------:R-:W-:-:S04]  /*4930*/  USEL UR7, UR7, URZ, UP0 ;  /* 0x000000ff07077287 */ /* 0x000fc80008000000 */
[----:B------:R-:W-:Y:S01]  /*4940*/  ULEA UR5, UR7, UR6, 0x3 ;  /* 0x0000000607057291 */ /* 0x000fe2000f8e18ff */
[----:B------:R-:W-:-:S04]  /*4950*/  LOP3.LUT R2, R11, UR8, RZ, 0x3c, !PT ;  /* 0x000000080b027c12 */ /* 0x000fc8000f8e3cff */
[----:B--2---:R-:W-:-:S04]  /*4960*/  SHF.L.U32 R3, R2, 0x1f, RZ ;  /* 0x0000001f02037819 */ /* 0x004fc800000006ff */
[----:B------:R-:W2:Y:S02]  /*4970*/  SYNCS.PHASECHK.TRANS64.TRYWAIT P0, [UR5], R3 ;  /* 0x00000003ff0075a7 */ /* 0x000ea40008001105 */
[----:B--2---:R-:W-:Y:S05]  /*4980*/  @!P0 BRA `(.L_x_92) ;  /* 0x0000004c00288947 */ /* 0x004fea0003800000 */
.L_x_218:
        /* <DEDUP_REMOVED lines=9> */
.L_x_220:
[----:B------:R-:W-:-:S04]  /*4a20*/  UIADD3 UR7, UPT, UPT, UR7, 0x1, URZ ;  /* 0x0000000107077890 */ /* 0x000fc8000fffe0ff */
[----:B------:R-:W-:-:S04]  /*4a30*/  UISETP.NE.AND UP0, UPT, UR7, 0x4, UPT ;  /* 0x000000040700788c */ /* 0x000fc8000bf05270 */
[----:B------:R-:W-:Y:S02]  /*4a40*/  USEL UR5, URZ, 0x1, UP0 ;  /* 0x00000001ff057887 */ /* 0x000fe40008000000 */
[----:B------:R-:W-:-:S04]  /*4a50*/  USEL UR7, UR7, URZ, UP0 ;  /* 0x000000ff07077287 */ /* 0x000fc80008000000 */
[----:B------:R-:W-:Y:S01]  /*4a60*/  ULEA UR7, UR7, UR6, 0x3 ;  /* 0x0000000607077291 */ /* 0x000fe2000f8e18ff */
[----:B--2---:R-:W-:-:S04]  /*4a70*/  LOP3.LUT R3, R2, UR5, RZ, 0x3c, !PT ;  /* 0x0000000502037c12 */ /* 0x004fc8000f8e3cff */
[----:B------:R-:W-:-:S04]  /*4a80*/  SHF.L.U32 R3, R3, 0x1f, RZ ;  /* 0x0000001f03037819 */ /* 0x000fc800000006ff */
[----:B------:R-:W2:Y:S02]  /*4a90*/  SYNCS.PHASECHK.TRANS64.TRYWAIT P0, [UR7], R3 ;  /* 0x00000003ff0075a7 */ /* 0x000ea40008001107 */
[----:B--2---:R-:W-:Y:S05]  /*4aa0*/  @!P0 BRA `(.L_x_94) ;  /* 0x0000004c00108947 */ /* 0x004fea0003800000 */
.L_x_222:
[----:B------:R-:W-:Y:S01]  /*4ab0*/  NOP ;  /* 0x0000000000007918 */ /* 0x000fe20000000000 */
[----:B--2---:R-:W2:Y:S01]  /*4ac0*/  LDS R0, [UR4+0x14] ;  /* 0x00001404ff007984 */ /* 0x004ea20008000800 */
[----:B------:R-:W-:Y:S01]  /*4ad0*/  ULOP3.LUT UR6, UR19, 0xffff, URZ, 0xc0, !UPT ;  /* 0x0000ffff13067892 */ /* 0x000fe2000f8ec0ff */
[----:B------:R-:W-:Y:S01]  /*4ae0*/  UMOV UR8, 0xffff ;  /* 0x0000ffff00087882 */ /* 0x000fe20000000000 */
[----:B------:R-:W-:Y:S02]  /*4af0*/  UMOV UR5, 0x1 ;  /* 0x0000000100057882 */ /* 0x000fe40000000000 */
[----:B------:R-:W-:-:S04]  /*4b00*/  USHF.R.U32.HI UR6, URZ, 0x5, UR6 ;  /* 0x00000005ff067899 */ /* 0x000fc80008011606 */
[----:B------:R-:W-:Y:S02]  /*4b10*/  USHF.L.U32 UR8, UR8, UR6, URZ ;  /* 0x0000000608087299 */ /* 0x000fe400080006ff */
[----:B------:R-:W-:-:S04]  /*4b20*/  USHF.L.U32 UR5, UR5, UR6, URZ ;  /* 0x0000000605057299 */ /* 0x000fc800080006ff */
[----:B--2---:R-:W-:-:S04]  /*4b30*/  LOP3.LUT R0, R0, UR8, RZ, 0xc0, !PT ;  /* 0x0000000800007c12 */ /* 0x004fc8000f8ec0ff */
[----:B------:R-:W-:-:S13]  /*4b40*/  ISETP.NE.AND P0, PT, R0, UR8, PT ;  /* 0x0000000800007c0c */ /* 0x000fda000bf05270 */
[----:B------:R-:W-:Y:S05]  /*4b50*/  @P0 BRA `(.L_x_95) ;  /* 0x0000000000580947 */ /* 0x000fea0003800000 */
[----:B------:R-:W2:Y:S02]  /*4b60*/  LDS R0, [UR4+0x18] ;  /* 0x00001804ff007984 */ /* 0x000ea40008000800 */
[----:B--2---:R-:W-:-:S04]  /*4b70*/  LOP3.LUT R0, R0, UR5, RZ, 0xc0, !PT ;  /* 0x0000000500007c12 */ /* 0x004fc8000f8ec0ff */
[----:B------:R-:W-:-:S13]  /*4b80*/  ISETP.NE.AND P0, PT, R0, UR5, PT ;  /* 0x0000000500007c0c */ /* 0x000fda000bf05270 */
[----:B------:R-:W-:Y:S05]  /*4b90*/  @P0 BRA `(.L_x_96) ;  /* 0x00000000003c0947 */ /* 0x000fea0003800000 */
[----:B------:R-:W2:Y:S01]  /*4ba0*/  S2R R2, SR_LANEID ;  /* 0x0000000000027919 */ /* 0x000ea20000000000 */
[----:B------:R-:W-:Y:S01]  /*4bb0*/  ULOP3.LUT UR8, URZ, UR8, URZ, 0x33, !UPT ;  /* 0x00000008ff087292 */ /* 0x000fe2000f8e33ff */
[----:B------:R-:W-:Y:S01]  /*4bc0*/  LOP3.LUT R4, RZ, UR5, RZ, 0x33, !PT ;  /* 0x00000005ff047c12 */ /* 0x000fe2000f8e33ff */
[----:B------:R-:W-:Y:S02]  /*4bd0*/  VOTEU.ANY UR7, UPT, PT ;  /* 0x0000000000077886 */ /* 0x000fe400038e0100 */
[----:B------:R-:W-:Y:S01]  /*4be0*/  UFLO.U32 UR7, UR7 ;  /* 0x00000007000772bd */ /* 0x000fe200080e0000 */
[----:B------:R-:W3:Y:S01]  /*4bf0*/  REDUX UR5, R4 ;  /* 0x00000000040573c4 */ /* 0x000ee20000000000 */
[----:B------:R-:W-:-:S06]  /*4c00*/  IMAD.U32 R0, RZ, RZ, UR8 ;  /* 0x00000008ff007e24 */ /* 0x000fcc000f8e00ff */
[----:B------:R1:W-:Y:S01]  /*4c10*/  UTCATOMSWS.AND URZ, UR8 ;  /* 0x0000000800ff79e3 */ /* 0x0003e20008000000 */
[----:B------:R-:W4:Y:S01]  /*4c20*/  REDUX UR6, R0 ;  /* 0x00000000000673c4 */ /* 0x000f220000000000 */
[----:B--2---:R-:W-:Y:S01]  /*4c30*/  ISETP.EQ.U32.AND P0, PT, R2, UR7, PT ;  /* 0x0000000702007c0c */ /* 0x004fe2000bf02070 */
[----:B---3--:R-:W-:Y:S01]  /*4c40*/  IMAD.U32 R2, RZ, RZ, UR5 ;  /* 0x00000005ff027e24 */ /* 0x008fe2000f8e00ff */
[----:B----4-:R-:W-:-:S11]  /*4c50*/  MOV R3, UR6 ;  /* 0x0000000600037c02 */ /* 0x010fd60008000f00 */
[----:B------:R1:W-:Y:S04]  /*4c60*/  @P0 ATOMS.AND RZ, [UR4+0x14], R3 ;  /* 0x00001403ffff098c */ /* 0x0003e8000a800004 */
[----:B------:R1:W-:Y:S01]  /*4c70*/  @P0 ATOMS.AND RZ, [UR4+0x18], R2 ;  /* 0x00001802ffff098c */ /* 0x0003e2000a800004 */
[----:B------:R-:W-:Y:S05]  /*4c80*/  BRA `(.L_x_97) ;  /* 0x0000000000147947 */ /* 0x000fea0003800000 */
.L_x_96:
[----:B------:R-:W-:Y:S02]  /*4c90*/  MOV R2, 0x4cb0 ;  /* 0x00004cb000027802 */ /* 0x000fe40000000f00 */
[----:B-1--45:R-:W-:Y:S05]  /*4ca0*/  CALL.REL.NOINC `($__internal_0_$__cuda_sm10x_tcgen05_guardrail_trap_col_being_dealloced_not_returned_by_alloc) ;  /* 0x0000004c006c7944 */ /* 0x032fea0003c00000 */
[----:B------:R-:W-:Y:S05]  /*4cb0*/  BRA `(.L_x_97) ;  /* 0x0000000000087947 */ /* 0x000fea0003800000 */
.L_x_95:
[----:B------:R-:W-:Y:S02]  /*4cc0*/  MOV R2, 0x4ce0 ;  /* 0x00004ce000027802 */ /* 0x000fe40000000f00 */
[----:B-1--45:R-:W-:Y:S05]  /*4cd0*/  CALL.REL.NOINC `($__internal_2_$__cuda_sm10x_tcgen05_guardrail_trap_unallocated_columns_being_dealloced) ;  /* 0x0000004c00787944 */ /* 0x032fea0003c00000 */
.L_x_97:
[----:B------:R-:W-:Y:S01]  /*4ce0*/  NOP ;  /* 0x0000000000007918 */ /* 0x000fe20000000000 */
[----:B-1----:R-:W-:Y:S05]  /*4cf0*/  EXIT ;  /* 0x000000000000794d */ /* 0x002fea0003800000 */
.L_x_79:
[----:B------:R-:W-:-:S09]  /*4d00*/  UISETP.NE.OR UP2, UPT, UR8, 0x3, !UP2 ;  /* 0x000000030800788c */ /* 0x000fd2000d745670 */
[----:B------:R-:W-:Y:S05]  /*4d10*/  BRA.U UP2, `(.L_x_98) ;  /* 0x0000000d02407547 */ /* 0x000fea000b800000 */
[----:B------:R-:W1:Y:S01]  /*4d20*/  LDC R0, c[0x0][0xb30] ;  /* 0x0002cc00ff007b82 */ /* 0x000e620000000800 */
[----:B------:R-:W2:Y:S01]  /*4d30*/  LDCU.64 UR8, c[0x0][0x888] ;  /* 0x00011100ff0877ac */ /* 0x000ea20008000a00 */
[----:B------:R-:W-:Y:S02]  /*4d40*/  HFMA2 R29, -RZ, RZ, 0, 0 ;  /* 0x00000000ff1d7431 */ /* 0x000fe400000001ff */
[----:B------:R-:W-:Y:S01]  /*4d50*/  IMAD.MOV.U32 R31, RZ, RZ, 0x1 ;  /* 0x00000001ff1f7424 */ /* 0x000fe200078e00ff */
[----:B------:R-:W-:Y:S01]  /*4d60*/  MOV R23, 0x1000 ;  /* 0x0000100000177802 */ /* 0x000fe20000000f00 */
[----:B------:R-:W4:Y:S01]  /*4d70*/  LDCU.64 UR4, c[0x0][0x890] ;  /* 0x00011200ff0477ac */ /* 0x000f220008000a00 */
[----:B------:R-:W-:Y:S01]  /*4d80*/  IMAD.MOV.U32 R30, RZ, RZ, RZ ;  /* 0x000000ffff1e7224 */ /* 0x000fe200078e00ff */
[----:B------:R-:W3:Y:S01]  /*4d90*/  LDC R19, c[0x0][0x370] ;  /* 0x0000dc00ff137b82 */ /* 0x000ee20000000800 */
[----:B------:R-:W-:Y:S01]  /*4da0*/  UMOV UR7, 0x400 ;  /* 0x0000040000077882 */ /* 0x000fe20000000000 */
[----:B------:R-:W-:-:S02]  /*4db0*/  UPLOP3.LUT UP1, UPT, UPT, UPT, UPT, 0x40, 0x4 ;  /* 0x000000000004789c */ /* 0x000fc40003f2e870 */
[----:B------:R-:W-:-:S04]  /*4dc0*/  ULEA UR7, UR37, UR7, 0x18 ;  /* 0x0000000725077291 */ /* 0x000fc8000f8ec0ff */
[----:B------:R-:W3:Y:S01]  /*4dd0*/  LDC R2, c[0x0][0xb0c] ;  /* 0x0002c300ff027b82 */ /* 0x000ee20000000800 */
[----:B------:R-:W-:Y:S02]  /*4de0*/  UIADD3 UR13, UPT, UPT, UR7, 0x228, URZ ;  /* 0x00000228070d7890 */ /* 0x000fe4000fffe0ff */
[----:B--2---:R-:W-:Y:S02]  /*4df0*/  UISETP.NE.U32.AND UP2, UPT, UR8, URZ, UPT ;  /* 0x000000ff0800728c */ /* 0x004fe4000bf45070 */
[----:B------:R-:W-:Y:S02]  /*4e00*/  UIADD3 UR17, UPT, UPT, UR7, 0x220, URZ ;  /* 0x0000022007117890 */ /* 0x000fe4000fffe0ff */
[----:B----4-:R-:W-:Y:S01]  /*4e10*/  UISETP.NE.U32.AND UP3, UPT, UR4, URZ, UPT ;  /* 0x000000ff0400728c */ /* 0x010fe2000bf65070 */
[----:B------:R-:W2:Y:S01]  /*4e20*/  LDC R18, c[0x0][0xb20] ;  /* 0x0002c800ff127b82 */ /* 0x000ea20000000800 */
[----:B-1----:R-:W-:Y:S01]  /*4e30*/  ISETP.NE.AND P1, PT, R0, 0x1, PT ;  /* 0x000000010000780c */ /* 0x002fe20003f25270 */
[----:B------:R-:W-:-:S02]  /*4e40*/  UISETP.NE.AND.EX UP2, UPT, UR9, URZ, UPT, UP2 ;  /* 0x000000ff0900728c */ /* 0x000fc4000bf45320 */
[----:B------:R-:W-:Y:S02]  /*4e50*/  UPRMT UR13, UR37, 0x654, UR13 ;  /* 0x00000654250d7896 */ /* 0x000fe4000800000d */
[----:B------:R-:W-:Y:S02]  /*4e60*/  UISETP.NE.AND.EX UP3, UPT, UR5, URZ, UPT, UP3 ;  /* 0x000000ff0500728c */ /* 0x000fe4000bf65330 */
[----:B------:R-:W1:Y:S08]  /*4e70*/  LDC.64 R32, c[0x0][0x348] ;  /* 0x0000d200ff207b82 */ /* 0x000e700000000a00 */
[----:B------:R-:W4:Y:S08]  /*4e80*/  LDC.64 R16, c[0x0][0xb10] ;  /* 0x0002c400ff107b82 */ /* 0x000f300000000a00 */
[----:B------:R-:W1:Y:S08]  /*4e90*/  LDC.64 R6, c[0x0][0xb18] ;  /* 0x0002c600ff067b82 */ /* 0x000e700000000a00 */
[----:B------:R-:W1:Y:S08]  /*4ea0*/  LDC.64 R4, c[0x0][0xb28] ;  /* 0x0002ca00ff047b82 */ /* 0x000e700000000a00 */
[----:B--23--:R-:W1:Y:S02]  /*4eb0*/  LDC R22, c[0x0][0x374] ;  /* 0x0000dd00ff167b82 */ /* 0x00ce640000000800 */
.L_x_107:
[C---:B------:R-:W-:Y:S02]  /*4ec0*/  LEA R0, R30.reuse, UR7, 0x3 ;  /* 0x000000071e007c11 */ /* 0x040fe4000f8e18ff */
[----:B------:R-:W-:Y:S02]  /*4ed0*/  SHF.L.U32 R3, R29, 0x1f, RZ ;  /* 0x0000001f1d037819 */ /* 0x000fe400000006ff */
[----:B------:R-:W-:Y:S02]  /*4ee0*/  LEA R24, R30, UR7, 0x4 ;  /* 0x000000071e187c11 */ /* 0x000fe4000f8e20ff */
[----:B--2---:R-:W2:Y:S02]  /*4ef0*/  SYNCS.PHASECHK.TRANS64.TRYWAIT P0, [R0+URZ+0x250], R3 ;  /* 0x00025003000075a7 */ /* 0x004ea400080011ff */
[----:B--2---:R-:W-:Y:S05]  /*4f00*/  @!P0 BRA `(.L_x_99) ;  /* 0x0000004800108947 */ /* 0x004fea0003800000 */
.L_x_223:
[----:B------:R-:W-:Y:S01]  /*4f10*/  ISETP.GE.AND P0, PT, R40, 0x1, PT ;  /* 0x000000012800780c */ /* 0x000fe20003f06270 */
[----:B------:R-:W3:Y:S01]  /*4f20*/  LDS.128 R24, [R24+0x2e0] ;  /* 0x0002e00018187984 */ /* 0x000ee20000000c00 */
[----:B--2---:R-:W-:Y:S01]  /*4f30*/  VIADD R0, R0, 0x260 ;  /* 0x0000026000007836 */ /* 0x004fe20000000000 */
[----:B------:R-:W-:Y:S01]  /*4f40*/  @!PT LDS RZ, [RZ] ;  /* 0x00000000fffff984 */ /* 0x000fe20000000800 */
[----:B------:R-:W-:Y:S01]  /*4f50*/  @!PT LDS RZ, [RZ] ;  /* 0x00000000fffff984 */ /* 0x000fe20000000800 */
[----:B------:R-:W-:Y:S01]  /*4f60*/  @!PT LDS RZ, [RZ] ;  /* 0x00000000fffff984 */ /* 0x000fe20000000800 */
[----:B------:R-:W-:Y:S01]  /*4f70*/  @!PT LDS RZ, [RZ] ;  /* 0x00000000fffff984 */ /* 0x000fe20000000800 */
[----:B------:R2:W-:Y:S06]  /*4f80*/  MEMBAR.ALL.CTA ;  /* 0x0000000000007992 */ /* 0x0005ec0000008000 */
[----:B--2---:R-:W2:Y:S01]  /*4f90*/  FENCE.VIEW.ASYNC.S ;  /* 0x00000000000073c6 */ /* 0x004ea20000000000 */
[----:B------:R-:W-:Y:S04]  /*4fa0*/  PRMT R0, RZ, 0x654, R0 ;  /* 0x00000654ff007816 */ /* 0x000fe80000000000 */
[----:B--2---:R2:W-:Y:S01]  /*4fb0*/  SYNCS.ARRIVE.TRANS64.RED.A1T0 RZ, [R0+URZ], RZ ;  /* 0x000000ff00ff79a7 */ /* 0x0045e200081004ff */
[----:B---3--:R-:W-:Y:S11]  /*4fc0*/  LOP3.LUT P3, RZ, R26, 0x1, RZ, 0xc0, !PT ;  /* 0x000000011aff7812 */ /* 0x008ff6000786c0ff */
[----:B------:R-:W-:Y:S02]  /*4fd0*/  @!UPT UIADD3 URZ, UPT, UPT, URZ, URZ, URZ ;  /* 0x000000fffffff290 */ /* 0x000fe4000fffe0ff */
[----:B------:R-:W-:Y:S02]  /*4fe0*/  @P3 MOV R13, R24 ;  /* 0x00000018000d3202 */ /* 0x000fe40000000f00 */
[----:B------:R-:W-:Y:S01]  /*4ff0*/  @P3 LOP3.LUT R8, R25, 0xffff, RZ, 0xc0, !PT ;  /* 0x0000ffff19083812 */ /* 0x000fe200078ec0ff */
[----:B--2---:R-:W-:Y:S06]  /*5000*/  @!P0 BRA `(.L_x_100) ;  /* 0x0000000000a48947 */ /* 0x004fec0003800000 */
[----:B-1----:R-:W-:Y:S01]  /*5010*/  IMAD.HI.U32 R35, R22, R7, RZ ;  /* 0x0000000716237227 */ /* 0x002fe200078e00ff */
[----:B------:R-:W-:Y:S02]  /*5020*/  ISETP.NE.AND P0, PT, R6, 0x1, PT ;  /* 0x000000010600780c */ /* 0x000fe40003f05270 */
[----:B------:R-:W-:Y:S01]  /*5030*/  ISETP.NE.AND P2, PT, R40, 0x1, PT ;  /* 0x000000012800780c */ /* 0x000fe20003f45270 */
[----:B----4-:R-:W-:Y:S01]  /*5040*/  IMAD.HI.U32 R34, R19, R16, RZ ;  /* 0x0000001013227227 */ /* 0x010fe200078e00ff */
[----:B------:R-:W-:Y:S02]  /*5050*/  SHF.R.U32.HI R35, RZ, R18, R35 ;  /* 0x00000012ff237219 */ /* 0x000fe40000011623 */
[----:B------:R-:W-:Y:S01]  /*5060*/  ISETP.NE.AND P4, PT, R2, 0x1, PT ;  /* 0x000000010200780c */ /* 0x000fe20003f85270 */
[----:B------:R-:W-:Y:S01]  /*5070*/  IMAD.HI.U32 R36, R13, R16, RZ ;  /* 0x000000100d247227 */ /* 0x000fe200078e00ff */
[----:B------:R-:W-:Y:S02]  /*5080*/  SHF.R.U32.HI R34, RZ, R17, R34 ;  /* 0x00000011ff227219 */ /* 0x000fe40000011622 */
[----:B------:R-:W-:Y:S01]  /*5090*/  SEL R3, R22, R35, !P0 ;  /* 0x0000002316037207 */ /* 0x000fe20004000000 */
[C---:B------:R-:W-:Y:S01]  /*50a0*/  IMAD.HI.U32 R35, R8.reuse, R7, RZ ;  /* 0x0000000708237227 */ /* 0x040fe200078e00ff */
[----:B------:R-:W-:Y:S02]  /*50b0*/  SEL R11, R19, R34, !P4 ;  /* 0x00000022130b7207 */ /* 0x000fe40006000000 */
[----:B------:R-:W-:Y:S01]  /*50c0*/  SHF.R.U32.HI R36, RZ, R17, R36 ;  /* 0x00000011ff247219 */ /* 0x000fe20000011624 */
[----:B------:R-:W-:Y:S01]  /*50d0*/  IMAD.HI.U32 R38, R3, R4, RZ ;  /* 0x0000000403267227 */ /* 0x000fe200078e00ff */
[----:B------:R-:W-:Y:S03]  /*50e0*/  SHF.R.U32.HI R35, RZ, R18, R35 ;  /* 0x00000012ff237219 */ /* 0x000fe60000011623 */
[----:B------:R-:W-:Y:S01]  /*50f0*/  IMAD.HI.U32 R34, R11, R4, RZ ;  /* 0x000000040b227227 */ /* 0x000fe200078e00ff */
[----:B------:R-:W-:Y:S02]  /*5100*/  @P2 SHF.R.U32.HI R3, RZ, R5, R38 ;  /* 0x00000005ff032219 */ /* 0x000fe40000011626 */
[----:B------:R-:W-:Y:S02]  /*5110*/  SEL R9, R8, R35, !P0 ;  /* 0x0000002308097207 */ /* 0x000fe40004000000 */
[----:B------:R-:W-:Y:S01]  /*5120*/  @P2 SHF.R.U32.HI R11, RZ, R5, R34 ;  /* 0x00000005ff0b2219 */ /* 0x000fe20000011622 */
[C---:B------:R-:W-:Y:S01]  /*5130*/  IMAD R10, R40.reuse, R3, RZ ;  /* 0x00000003280a7224 */ /* 0x040fe200078e02ff */
[----:B------:R-:W-:Y:S01]  /*5140*/  SEL R3, R13, R36, !P4 ;  /* 0x000000240d037207 */ /* 0x000fe20006000000 */
[C---:B------:R-:W-:Y:S03]  /*5150*/  IMAD.HI.U32 R14, R9.reuse, R4, RZ ;  /* 0x00000004090e7227 */ /* 0x040fe600078e00ff */
[----:B------:R-:W-:Y:S01]  /*5160*/  ISETP.GE.AND P0, PT, R9, R10, PT ;  /* 0x0000000a0900720c */ /* 0x000fe20003f06270 */
[C---:B------:R-:W-:Y:S01]  /*5170*/  IMAD R12, R40.reuse, R11, RZ ;  /* 0x0000000b280c7224 */ /* 0x040fe200078e02ff */
[-C--:B------:R-:W-:Y:S04]  /*5180*/  SHF.R.U32.HI R14, RZ, R5.reuse, R14 ;  /* 0x00000005ff0e7219 */ /* 0x080fe8000001160e */
[----:B------:R-:W-:Y:S02]  /*5190*/  ISETP.GE.OR P0, PT, R3, R12, P0 ;  /* 0x0000000c0300720c */ /* 0x000fe40000706670 */
[----:B------:R-:W-:Y:S05]  /*51a0*/  SEL R15, R9, R14, !P2 ;  /* 0x0000000e090f7207 */ /* 0x000fea0005000000 */
[----:B------:R-:W-:Y:S04]  /*51b0*/  IMAD.MOV R14, RZ, RZ, -R15 ;  /* 0x000000ffff0e7224 */ /* 0x000fe800078e0a0f */
[----:B------:R-:W-:Y:S02]  /*51c0*/  IMAD R14, R40, R14, R9 ;  /* 0x0000000e280e7224 */ /* 0x000fe400078e0209 */
[C---:B------:R-:W-:Y:S05]  /*51d0*/  @!P0 IMAD.HI.U32 R10, R3.reuse, R4, RZ ;  /* 0x00000004030a8227 */ /* 0x040fea00078e00ff */
[----:B------:R-:W-:Y:S04]  /*51e0*/  @!P0 SHF.R.U32.HI R10, RZ, R5, R10 ;  /* 0x00000005ff0a8219 */ /* 0x000fe8000001160a */
[----:B------:R-:W-:Y:S01]  /*51f0*/  @!P0 SEL R0, R3, R10, !P2 ;  /* 0x0000000a03008207 */ /* 0x000fe20005000000 */
[----:B------:R-:W-:Y:S03]  /*5200*/  IMAD.MOV R10, RZ, RZ, -R3 ;  /* 0x000000ffff0a7224 */ /* 0x000fe600078e0a03 */
[----:B------:R-:W-:Y:S01]  /*5210*/  @!P0 IADD3 R15, PT, PT, R15, -R0, RZ ;  /* 0x800000000f0f8210 */ /* 0x000fe20007ffe0ff */
[----:B------:R-:W-:Y:S01]  /*5220*/  @!P0 IMAD R0, R11, R14, R0 ;  /* 0x0000000e0b008224 */ /* 0x000fe200078e0200 */
[----:B------:R-:W-:Y:S01]  /*5230*/  IADD3 R11, PT, PT, -R9, RZ, RZ ;  /* 0x000000ff090b7210 */ /* 0x000fe20007ffe1ff */
[----:B------:R-:W-:Y:S02]  /*5240*/  IMAD R13, R2, R10, R13 ;  /* 0x0000000a020d7224 */ /* 0x000fe400078e020d */
[----:B------:R-:W-:Y:S02]  /*5250*/  @!P0 IMAD R9, R15, R40, R3 ;  /* 0x000000280f098224 */ /* 0x000fe400078e0203 */
[----:B------:R-:W-:Y:S02]  /*5260*/  @!P0 IMAD.MOV.U32 R3, RZ, RZ, R0 ;  /* 0x000000ffff038224 */ /* 0x000fe400078e0000 */
[----:B------:R-:W-:Y:S02]  /*5270*/  IMAD R8, R6, R11, R8 ;  /* 0x0000000b06087224 */ /* 0x000fe400078e0208 */
[----:B------:R-:W-:Y:S02]  /*5280*/  IMAD R13, R3, R2, R13 ;  /* 0x00000002030d7224 */ /* 0x000fe400078e020d */
[----:B------:R-:W-:Y:S02]  /*5290*/  IMAD R8, R9, R6, R8 ;  /* 0x0000000609087224 */ /* 0x000fe400078e0208 */
.L_x_100:
[----:B------:R-:W-:Y:S05]  /*52a0*/  BRA.U UP1, `(.L_x_101) ;  /* 0x0000000101107547 */ /* 0x000fea000b800000 */
[----:B------:R-:W-:Y:S04]  /*52b0*/  MOV R0, UR6 ;  /* 0x0000000600007c02 */ /* 0x000fe80008000f00 */
[----:B------:R-:W-:Y:S04]  /*52c0*/  SHF.L.U32 R3, R0, 0x1f, RZ ;  /* 0x0000001f00037819 */ /* 0x000fe800000006ff */
[----:B------:R-:W2:Y:S02]  /*52d0*/  SYNCS.PHASECHK.TRANS64.TRYWAIT P0, [UR7+0x248], R3 ;  /* 0x00024803ff0075a7 */ /* 0x000ea40008001107 */
[----:B--2---:R-:W-:Y:S05]  /*52e0*/  @!P0 BRA `(.L_x_102) ;  /* 0x00000044002c8947 */ /* 0x004fea0003800000 */
.L_x_101:
[----:B------:R-:W-:Y:S02]  /*52f0*/  R2UR UR19, R21 ;  /* 0x00000000151372ca */ /* 0x000fe400000e0000 */
[----:B------:R-:W-:Y:S02]  /*5300*/  R2UR UR18, R20 ;  /* 0x00000000141272ca */ /* 0x000fe400000e0000 */
[----:B------:R-:W-:Y:S02]  /*5310*/  ISETP.NE.U32.AND P2, PT, RZ, UR4, PT ;  /* 0x00000004ff007c0c */ /* 0x000fe4000bf45070 */
[----:B------:R-:W-:Y:S02]  /*5320*/  SHF.L.U32 R12, R31, 0x1f, RZ ;  /* 0x0000001f1f0c7819 */ /* 0x000fe400000006ff */
[----:B------:R-:W-:Y:S05]  /*5330*/  ISETP.NE.AND.EX P2, PT, RZ, UR5, PT, P2 ;  /* 0x00000005ff007c0c */ /* 0x000fea000bf45320 */
[----:B------:R-:W-:Y:S02]  /*5340*/  USHF.L.U32 UR19, UR19, 0x6, URZ ;  /* 0x0000000613137899 */ /* 0x000fe400080006ff */
[----:B------:R-:W-:Y:S01]  /*5350*/  USHF.L.U32 UR18, UR18, 0x7, URZ ;  /* 0x0000000712127899 */ /* 0x000fe200080006ff */
[----:B------:R-:W-:Y:S11]  /*5360*/  BRA.U !UP3, `(.L_x_103) ;  /* 0x000000010b347547 */ /* 0x000ff6000b800000 */
[----:B------:R-:W-:Y:S01]  /*5370*/  UPLOP3.LUT UP0, UPT, UPT, UPT, UP2, 0x80, 0x8 ;  /* 0x000000000008789c */ /* 0x000fe20003f0f020 */
[----:B--2---:R-:W-:Y:S02]  /*5380*/  HFMA2 R0, -RZ, RZ, 0, 5.9604644775390625e-08 ;  /* 0x00000001ff007431 */ /* 0x004fe400000001ff */
[----:B------:R-:W-:Y:S03]  /*5390*/  IMAD.MOV.U32 R91, RZ, RZ, 0x1 ;  /* 0x00000001ff5b7424 */ /* 0x000fe600078e00ff */
[----:B------:R-:W-:Y:S05]  /*53a0*/  PLOP3.LUT P0, PT, PT, PT, UP0, 0x80, 0x8 ;  /* 0x000000000008781c */ /* 0x000fea0003f0f008 */
[----:B------:R-:W2:Y:S01]  /*53b0*/  @UP0 LDCU.64 UR10, c[0x0][0x888] ;  /* 0x00011100ff0a07ac */ /* 0x000ea20008000a00 */
[----:B------:R-:W-:Y:S07]  /*53c0*/  @UP0 UIMAD UR8, UR36, UR4, URZ ;  /* 0x00000004240802a4 */ /* 0x000fee000f8e02ff */
[----:B------:R-:W-:Y:S01]  /*53d0*/  @!P0 PRMT R91, R0, 0x7610, R91 ;  /* 0x00007610005b8816 */ /* 0x000fe2000000005b */
[----:B--2---:R-:W-:Y:S03]  /*53e0*/  @UP0 UIMAD.WIDE UR10, UR8, 0x4, UR10 ;  /* 0x00000004080a08a5 */ /* 0x004fe6000f8e020a */
[----:B------:R-:W2:Y:S03]  /*53f0*/  @!UP0 LDCU UR8, c[0x0][0x880] ;  /* 0x00011000ff0887ac */ /* 0x000ea60008000800 */
[----:B------:R-:W-:Y:S01]  /*5400*/  IMAD.U32 R10, RZ, RZ, UR10 ;  /* 0x0000000aff0a7e24 */ /* 0x000fe2000f8e00ff */
[----:B------:R-:W-:Y:S05]  /*5410*/  MOV R11, UR11 ;  /* 0x0000000b000b7c02 */ /* 0x000fea0008000f00 */
[----:B-----5:R3:W5:Y:S02]  /*5420*/  @P0 LDG.E R50, desc[UR46][R10.64] ;  /* 0x0000002e0a320981 */ /* 0x020764000c1e1900 */
[----:B--23--:R-:W-:Y:S07]  /*5430*/  @!P0 IMAD.U32 R50, RZ, RZ, UR8 ;  /* 0x00000008ff328e24 */ /* 0x00cfee000f8e00ff */
.L_x_103:
[----:B-----5:R-:W-:Y:S01]  /*5440*/  @!P2 ISETP.EQ.AND P0, PT, R50, RZ, PT ;  /* 0x000000ff3200a20c */ /* 0x020fe20003f02270 */
[----:B------:R-:W-:Y:S01]  /*5450*/  @!UPT UIADD3 URZ, UPT, UPT, URZ, URZ, URZ ;  /* 0x000000fffffff290 */ /* 0x000fe2000fffe0ff */
[----:B------:R-:W-:Y:S11]  /*5460*/  @!P2 BRA `(.L_x_104) ;  /* 0x000000000014a947 */ /* 0x000ff60003800000 */
[----:B------:R-:W-:Y:S02]  /*5470*/  LOP3.LUT P2, RZ, R91, 0xff, RZ, 0xc0, !PT ;  /* 0x000000ff5bff7812 */ /* 0x000fe4000784c0ff */
[----:B------:R-:W-:Y:S04]  /*5480*/  PLOP3.LUT P0, PT, PT, PT, UP0, 0x80, 0x8 ;  /* 0x000000000008781c */ /* 0x000fe80003f0f008 */
[----:B------:R-:W-:Y:S07]  /*5490*/  PLOP3.LUT P0, PT, P0, PT, PT, 0x8, 0x80 ;  /* 0x000000000080781c */ /* 0x000fee000070e170 */
[----:B------:R-:W-:Y:S11]  /*54a0*/  @P2 ISETP.EQ.AND P0, PT, R50, RZ, PT ;  /* 0x000000ff3200220c */ /* 0x000ff60003f02270 */
[----:B------:R-:W-:Y:S02]  /*54b0*/  @!UPT UIADD3 URZ, UPT, UPT, URZ, URZ, URZ ;  /* 0x000000fffffff290 */ /* 0x000fe4000fffe0ff */
.L_x_104:
[----:B------:R-:W3:Y:S01]  /*54c0*/  SYNCS.PHASECHK.TRANS64.TRYWAIT P2, [UR7+0x230], R12 ;  /* 0x0002300cff0075a7 */ /* 0x000ee20008041107 */
[----:B------:R-:W-:Y:S04]  /*54d0*/  ELECT P4, URZ, PT ;  /* 0x0000000000ff782f */ /* 0x000fe80003880000 */
[----:B------:R-:W-:Y:S11]  /*54e0*/  PLOP3.LUT P4, PT, P0, P4, PT, 0xf2, 0x2f ;  /* 0x00000000002f781c */ /* 0x000ff60000789e72 */
[----:B------:R-:W-:Y:S02]  /*54f0*/  @!UPT UIADD3 URZ, UPT, UPT, URZ, URZ, URZ ;  /* 0x000000fffffff290 */ /* 0x000fe4000fffe0ff */
[----:B-1----:R-:W-:Y:S05]  /*5500*/  @!P4 IADD3 R21, P0, PT, R32, 0x580, RZ ;  /* 0x000005802015c810 */ /* 0x002fea0007f1e0ff */
[----:B------:R-:W-:Y:S01]  /*5510*/  @!P4 IMAD.X R20, RZ, RZ, R33, P0 ;  /* 0x000000ffff14c224 */ /* 0x000fe200000e0621 */
[----:B---3--:R-:W-:Y:S07]  /*5520*/  @!P2 BRA `(.L_x_105) ;  /* 0x0000004000b4a947 */ /* 0x008fee0003800000 */
.L_x_226:
[----:B------:R-:W3:Y:S01]  /*5530*/  LDC.64 R14, c[0x0][0xb10] ;  /* 0x0002c400ff0e7b82 */ /* 0x000ee20000000a00 */
[----:B------:R-:W-:Y:S01]  /*5540*/  @!P4 R2UR UR8, R20 ;  /* 0x000000001408c2ca */ /* 0x000fe200000e0000 */
[----:B------:R-:W-:Y:S01]  /*5550*/  VOTEU.ALL UP1, P4 ;  /* 0x0000000000ff7886 */ /* 0x000fe20002020000 */
[----:B------:R-:W-:Y:S01]  /*5560*/  @!P4 R2UR UR9, R21 ;  /* 0x000000001509c2ca */ /* 0x000fe200000e0000 */
[----:B------:R-:W-:Y:S01]  /*5570*/  UMOV UR10, 0x0 ;  /* 0x00000000000a7882 */ /* 0x000fe20000000000 */
[----:B------:R-:W-:Y:S03]  /*5580*/  UMOV UR11, 0x10000000 ;  /* 0x10000000000b7882 */ /* 0x000fe60000000000 */
[----:B------:R-:W5:Y:S01]  /*5590*/  LDC.64 R10, c[0x0][0xb18] ;  /* 0x0002c600ff0a7b82 */ /* 0x000f620000000a00 */
[----:B------:R-:W-:Y:S01]  /*55a0*/  @!UP1 UIADD3 UR16, UPT, UPT, UR7, 0x400, URZ ;  /* 0x0000040007109890 */ /* 0x000fe2000fffe0ff */
[----:B------:R-:W-:Y:S01]  /*55b0*/  @P3 SHF.R.U32.HI R28, RZ, 0x10, R25 ;  /* 0x00000010ff1c3819 */ /* 0x000fe20000011619 */
[----:B------:R-:W-:Y:S01]  /*55c0*/  VOTEU.ALL UP1, P4 ;  /* 0x0000000000ff7886 */ /* 0x000fe20002020000 */
[----:B------:R-:W-:Y:S01]  /*55d0*/  UMOV UR20, UR36 ;  /* 0x0000002400147c82 */ /* 0x000fe20008000000 */
[----:B------:R-:W-:Y:S03]  /*55e0*/  VIADD R30, R30, 0x1 ;  /* 0x000000011e1e7836 */ /* 0x000fe60000000000 */
[----:B--2---:R-:W2:Y:S01]  /*55f0*/  @!P1 LDC R0, c[0x0][0xb20] ;  /* 0x0002c800ff009b82 */ /* 0x004ea20000000800 */
[----:B------:R-:W-:Y:S01]  /*5600*/  IMAD.U32 R21, RZ, RZ, UR8 ;  /* 0x00000008ff157e24 */ /* 0x000fe2000f8e00ff */
[----:B------:R-:W-:Y:S06]  /*5610*/  UPRMT UR8, UR37, 0x654, UR17 ;  /* 0x0000065425087896 */ /* 0x000fec0008000011 */
[----:B-1----:R-:W1:Y:S01]  /*5620*/  @!P1 LDC R3, c[0x0][0xb0c] ;  /* 0x0002c300ff039b82 */ /* 0x002e620000000800 */
[----:B------:R-:W-:Y:S01]  /*5630*/  IMAD.U32 R20, RZ, RZ, UR9 ;  /* 0x00000009ff147e24 */ /* 0x000fe2000f8e00ff */
[----:B------:R-:W-:Y:S04]  /*5640*/  @!P4 R2UR UR15, R21 ;  /* 0x00000000150fc2ca */ /* 0x000fe800000e0000 */
[----:B------:R-:W-:Y:S01]  /*5650*/  @!P4 R2UR UR14, R20 ;  /* 0x00000000140ec2ca */ /* 0x000fe200000e0000 */
[----:B------:R-:W-:Y:S11]  /*5660*/  @!P4 IMAD.MOV.U32 R20, RZ, RZ, 0x1000 ;  /* 0x00001000ff14c424 */ /* 0x000ff600078e00ff */
[----:B------:R-:W-:Y:S01]  /*5670*/  @!UPT UIADD3 URZ, UPT, UPT, URZ, URZ, URZ ;  /* 0x000000fffffff290 */ /* 0x000fe2000fffe0ff */
[----:B------:R1:W-:Y:S01]  /*5680*/  @!UP1 UTMALDG.3D [UR16], [UR14], desc[UR10] ;  /* 0x00000a100e0095b4 */ /* 0x0003e20008011000 */
[----:B------:R1:W-:Y:S02]  /*5690*/  @!P4 SYNCS.ARRIVE.TRANS64.RED.A0TR RZ, [UR7+0x220], R20 ;  /* 0x00022014ffffc9a7 */ /* 0x0003e40008300407 */
[----:B-1----:R-:W-:Y:S01]  /*56a0*/  @!P1 ISETP.NE.AND P2, PT, R3, 0x1, PT ;  /* 0x000000010300980c */ /* 0x002fe20003f45270 */
[C---:B---3--:R-:W-:Y:S01]  /*56b0*/  @!P1 IMAD.HI.U32 R14, R13.reuse, R14, RZ ;  /* 0x0000000e0d0e9227 */ /* 0x048fe200078e00ff */
[----:B-----5:R-:W-:Y:S03]  /*56c0*/  @!P1 ISETP.NE.AND P0, PT, R10, 0x1, PT ;  /* 0x000000010a00980c */ /* 0x020fe60003f05270 */
[C---:B------:R-:W-:Y:S01]  /*56d0*/  @!P1 IMAD.HI.U32 R11, R8.reuse, R11, RZ ;  /* 0x0000000b080b9227 */ /* 0x040fe200078e00ff */
[----:B------:R-:W-:Y:S04]  /*56e0*/  @!P1 SHF.R.U32.HI R14, RZ, R15, R14 ;  /* 0x0000000fff0e9219 */ /* 0x000fe8000001160e */
[----:B--2---:R-:W-:Y:S01]  /*56f0*/  @!P1 SHF.R.U32.HI R9, RZ, R0, R11 ;  /* 0x00000000ff099219 */ /* 0x004fe2000001160b */
[----:B------:R-:W-:Y:S01]  /*5700*/  SYNCS.ARRIVE.TRANS64.RED.A1T0 RZ, [UR8], RZ ;  /* 0x000000ffffff79a7 */ /* 0x000fe20008100408 */
[----:B------:R-:W-:Y:S02]  /*5710*/  @!P1 SEL R14, R13, R14, !P2 ;  /* 0x0000000e0d0e9207 */ /* 0x000fe40005000000 */
[----:B------:R-:W-:Y:S01]  /*5720*/  @!P1 SEL R9, R8, R9, !P0 ;  /* 0x0000000908099207 */ /* 0x000fe20004000000 */
[----:B------:R-:W1:Y:S04]  /*5730*/  SYNCS.PHASECHK.TRANS64.TRYWAIT P5, [UR7+0x238], R12 ;  /* 0x0002380cff0075a7 */ /* 0x000e6800080a1107 */
[----:B------:R-:W-:Y:S02]  /*5740*/  @!P1 IMAD.IADD R0, R9, 0x1, -R14 ;  /* 0x0000000109009824 */ /* 0x000fe400078e0a0e */
[----:B------:R-:W-:Y:S02]  /*5750*/  @!P1 IMAD.IADD R9, R14, 0x1, -R9 ;  /* 0x000000010e099824 */ /* 0x000fe400078e0a09 */
[----:B------:R-:W-:Y:S02]  /*5760*/  @!P1 IMAD R13, R0, R3, R13 ;  /* 0x00000003000d9224 */ /* 0x000fe400078e020d */
[----:B------:R-:W-:Y:S01]  /*5770*/  @!P1 IMAD R8, R9, R10, R8 ;  /* 0x0000000a09089224 */ /* 0x000fe200078e0208 */
[----:B-1----:R-:W-:Y:S06]  /*5780*/  @!P5 BRA `(.L_x_106) ;  /* 0x000000400034d947 */ /* 0x002fec0003800000 */
.L_x_228:
[----:B-1----:R-:W-:Y:S01]  /*5790*/  @!P4 IADD3 R3, P0, PT, R32, 0x580, RZ ;  /* 0x000005802003c810 */ /* 0x002fe20007f1e0ff */
[----:B------:R-:W-:Y:S01]  /*57a0*/  VOTEU.ALL UP1, P4 ;  /* 0x0000000000ff7886 */ /* 0x000fe20002020000 */
[----:B------:R-:W-:Y:S01]  /*57b0*/  UMOV UR20, 0x0 ;  /* 0x0000000000147882 */ /* 0x000fe20000000000 */
[----:B------:R-:W-:Y:S01]  /*57c0*/  UMOV UR21, 0x10000000 ;  /* 0x1000000000157882 */ /* 0x000fe20000000000 */
[----:B------:R-:W-:Y:S01]  /*57d0*/  @!P4 R2UR UR9, R3 ;  /* 0x000000000309c2ca */ /* 0x000fe200000e0000 */
[----:B------:R-:W-:Y:S01]  /*57e0*/  @!P4 IMAD.X R0, RZ, RZ, R33, P0 ;  /* 0x000000ffff00c224 */ /* 0x000fe200000e0621 */
[----:B------:R-:W-:Y:S01]  /*57f0*/  @!UP1 UIADD3 UR10, UPT, UPT, UR18, 0x40, URZ ;  /* 0x00000040120a9890 */ /* 0x000fe2000fffe0ff */
[----:B------:R-:W-:Y:S01]  /*5800*/  ISETP.NE.AND P0, PT, R30, 0x2, PT ;  /* 0x000000021e00780c */ /* 0x000fe20003f05270 */
[----:B------:R-:W-:Y:S01]  /*5810*/  UMOV UR11, UR19 ;  /* 0x00000013000b7c82 */ /* 0x000fe20008000000 */
[----:B------:R-:W-:Y:S01]  /*5820*/  UMOV UR12, UR36 ;  /* 0x00000024000c7c82 */ /* 0x000fe20008000000 */
[----:B------:R-:W-:Y:S01]  /*5830*/  @!P4 R2UR UR8, R0 ;  /* 0x000000000008c2ca */ /* 0x000fe200000e0000 */
[----:B------:R-:W-:Y:S01]  /*5840*/  IMAD.IADD R20, R8, 0x1, R83 ;  /* 0x0000000108147824 */ /* 0x000fe200078e0253 */
[----:B------:R-:W-:Y:S01]  /*5850*/  @P3 R2UR UR36, R28 ;  /* 0x000000001c2432ca */ /* 0x000fe200000e0000 */
[----:B------:R-:W-:Y:S01]  /*5860*/  IMAD.IADD R21, R13, 0x1, R90 ;  /* 0x000000010d157824 */ /* 0x000fe200078e025a */
[----:B------:R-:W-:Y:S02]  /*5870*/  SEL R0, RZ, 0x1, P0 ;  /* 0x00000001ff007807 */ /* 0x000fe40000000000 */
[----:B------:R-:W-:Y:S01]  /*5880*/  LOP3.LUT R31, R31, 0x1, RZ, 0x3c, !PT ;  /* 0x000000011f1f7812 */ /* 0x000fe200078e3cff */
[----:B------:R-:W-:Y:S01]  /*5890*/  IMAD.U32 R10, RZ, RZ, UR9 ;  /* 0x00000009ff0a7e24 */ /* 0x000fe2000f8e00ff */
[----:B------:R-:W-:Y:S01]  /*58a0*/  @!UP1 UIADD3 UR9, UPT, UPT, UR7, 0x228, URZ ;  /* 0x0000022807099890 */ /* 0x000fe2000fffe0ff */
[----:B------:R-:W-:Y:S02]  /*58b0*/  LOP3.LUT R29, R29, R0, RZ, 0x3c, !PT ;  /* 0x000000001d1d7212 */ /* 0x000fe400078e3cff */
[----:B------:R-:W-:Y:S02]  /*58c0*/  SEL R30, R30, RZ, P0 ;  /* 0x000000ff1e1e7207 */ /* 0x000fe40000000000 */
[----:B------:R-:W-:Y:S01]  /*58d0*/  IMAD.U32 R11, RZ, RZ, UR8 ;  /* 0x00000008ff0b7e24 */ /* 0x000fe2000f8e00ff */
[----:B------:R-:W-:Y:S01]  /*58e0*/  @!P4 R2UR UR14, R10 ;  /* 0x000000000a0ec2ca */ /* 0x000fe200000e0000 */
[----:B------:R-:W-:Y:S01]  /*58f0*/  @!UP1 UIADD3 UR8, UPT, UPT, UR7, 0x1400, URZ ;  /* 0x0000140007089890 */ /* 0x000fe2000fffe0ff */
[----:B------:R-:W-:Y:S02]  /*5900*/  VOTEU.ALL UP1, P4 ;  /* 0x0000000000ff7886 */ /* 0x000fe40002020000 */
[----:B------:R-:W-:Y:S11]  /*5910*/  @!P4 R2UR UR15, R11 ;  /* 0x000000000b0fc2ca */ /* 0x000ff600000e0000 */
[----:B------:R-:W-:Y:S02]  /*5920*/  @!UPT UIADD3 URZ, UPT, UPT, URZ, URZ, URZ ;  /* 0x000000fffffff290 */ /* 0x000fe4000fffe0ff */
[----:B------:R2:W-:Y:S01]  /*5930*/  @!UP1 UTMALDG.3D [UR8], [UR14], desc[UR20] ;  /* 0x000014080e0095b4 */ /* 0x0005e20008011000 */
[----:B------:R2:W-:Y:S01]  /*5940*/  @!P4 SYNCS.ARRIVE.TRANS64.RED.A0TR RZ, [UR7+0x228], R23 ;  /* 0x00022817ffffc9a7 */ /* 0x0005e20008300407 */
[----:B------:R-:W-:Y:S01]  /*5950*/  UPLOP3.LUT UP1, UPT, UPT, UPT, UPT, 0x80, 0x8 ;  /* 0x000000000008789c */ /* 0x000fe20003f2f070 */
[----:B------:R-:W-:Y:S01]  /*5960*/  SYNCS.ARRIVE.TRANS64.RED.A1T0 RZ, [UR13], RZ ;  /* 0x000000ffffff79a7 */ /* 0x000fe2000810040d */
[----:B------:R-:W-:Y:S09]  /*5970*/  @P3 BRA `(.L_x_107) ;  /* 0xfffffff400503947 */ /* 0x000ff2000383ffff */
[----:B------:R-:W-:-:S04]  /*5980*/  SHF.L.U32 R3, R31, 0x1f, RZ ;  /* 0x0000001f1f037819 */ /* 0x000fc800000006ff */
[----:B------:R-:W1:Y:S02]  /*5990*/  SYNCS.PHASECHK.TRANS64.TRYWAIT P0, [UR7+0x230], R3 ;  /* 0x00023003ff0075a7 */ /* 0x000e640008001107 */
[----:B-1----:R-:W-:Y:S05]  /*59a0*/  @!P0 BRA `(.L_x_108) ;  /* 0x0000003c00c48947 */ /* 0x002fea0003800000 */
.L_x_230:
[----:B-1----:R-:W-:-:S07]  /*59b0*/  MOV R0, UR7 ;  /* 0x0000000700007c02 */ /* 0x002fce0008000f00 */
.L_x_109:
[----:B-1----:R-:W-:-:S04]  /*59c0*/  SHF.L.U32 R3, R31, 0x1f, RZ ;  /* 0x0000001f1f037819 */ /* 0x002fc800000006ff */
[----:B------:R1:W3:Y:S03]  /*59d0*/  SYNCS.PHASECHK.TRANS64.TRYWAIT P0, [R0+URZ+0x238], R3 ;  /* 0x00023803000075a7 */ /* 0x0002e600080011ff */
[----:B---3--:R-:W-:Y:S05]  /*59e0*/  @!P0 NANOSLEEP.SYNCS 0x989680 ;  /* 0x009896800000895d */ /* 0x008fea0003900000 */
[----:B------:R-:W3:Y:S02]  /*59f0*/  @!P0 SYNCS.PHASECHK.TRANS64 P0, [R0+URZ+0x238], R3 ;  /* 0x00023803000085a7 */ /* 0x000ee400080010ff */
[----:B--23--:R-:W-:Y:S05]  /*5a00*/  @P0 EXIT ;  /* 0x000000000000094d */ /* 0x00cfea0003800000 */
[----:B------:R-:W-:Y:S05]  /*5a10*/  BRA `(.L_x_109) ;  /* 0xfffffffc00e87947 */ /* 0x000fea000383ffff */
.L_x_98:
[----:B------:R-:W-:-:S06]  /*5a20*/  UISETP.GE.AND UP1, UPT, UR8, 0x4, UPT ;  /* 0x000000040800788c */ /* 0x000fcc000bf26270 */
[----:B------:R-:W-:-:S13]  /*5a30*/  PLOP3.LUT P0, PT, PT, PT, UP1, 0x80, 0x8 ;  /* 0x000000000008781c */ /* 0x000fda0003f0f018 */
[----:B------:R-:W-:Y:S05]  /*5a40*/  @!P0 EXIT ;  /* 0x000000000000894d */ /* 0x000fea0003800000 */
[----:B------:R-:W-:Y:S01]  /*5a50*/  BAR.SYNC.DEFER_BLOCKING 0x6, 0xa0 ;  /* 0x0182800000007b1d */ /* 0x000fe20000010000 */
[C---:B------:R-:W-:Y:S01]  /*5a60*/  IMAD.SHL.U32 R2, R103.reuse, 0x40, RZ ;  /* 0x0000004067027824 */ /* 0x040fe200078e00ff */
[C---:B------:R-:W-:Y:S01]  /*5a70*/  LOP3.LUT R105, R103.reuse, 0x60, RZ, 0xc0, !PT ;  /* 0x0000006067697812 */ /* 0x040fe200078ec0ff */
[C---:B------:R-:W-:Y:S02]  /*5a80*/  IMAD.SHL.U32 R95, R103.reuse, 0x20, RZ ;  /* 0x00000020675f7824 */ /* 0x040fe400078e00ff */
[----:B------:R-:W-:Y:S02]  /*5a90*/  HFMA2 R44, -RZ, RZ, 0, 0 ;  /* 0x00000000ff2c7431 */ /* 0x000fe400000001ff */
[C---:B------:R-:W-:Y:S01]  /*5aa0*/  IMAD.SHL.U32 R0, R103.reuse, 0x8, RZ ;  /* 0x0000000867007824 */ /* 0x040fe200078e00ff */
[----:B------:R-:W-:Y:S01]  /*5ab0*/  UMOV UR49, 0x400 ;  /* 0x0000040000317882 */ /* 0x000fe20000000000 */
[----:B------:R-:W1:Y:S01]  /*5ac0*/  LDC R93, c[0x0][0x370] ;  /* 0x0000dc00ff5d7b82 */ /* 0x000e620000000800 */
[----:B------:R-:W-:Y:S01]  /*5ad0*/  ULEA UR49, UR37, UR49, 0x18 ;  /* 0x0000003125317291 */ /* 0x000fe2000f8ec0ff */
[----:B------:R-:W-:Y:S01]  /*5ae0*/  LOP3.LUT R5, R2, 0x180, RZ, 0xc0, !PT ;  /* 0x0000018002057812 */ /* 0x000fe200078ec0ff */
[----:B------:R-:W-:Y:S01]  /*5af0*/  IMAD.U32 R46, R103, 0x10000, RZ ;  /* 0x00010000672e7824 */ /* 0x000fe200078e00ff */
[----:B------:R-:W-:Y:S01]  /*5b00*/  LOP3.LUT R95, R95, 0xc00, RZ, 0xc0, !PT ;  /* 0x00000c005f5f7812 */ /* 0x000fe200078ec0ff */
[----:B------:R-:W-:Y:S01]  /*5b10*/  UIADD3 UR4, UPT, UPT, UR49, 0x2400, URZ ;  /* 0x0000240031047890 */ /* 0x000fe2000fffe0ff */
[----:B------:R-:W-:Y:S01]  /*5b20*/  LOP3.LUT R0, R5, 0x30, R0, 0xf8, !PT ;  /* 0x0000003005007812 */ /* 0x000fe200078ef800 */
[----:B------:R-:W-:Y:S01]  /*5b30*/  IMAD.SHL.U32 R5, R103, 0x2, RZ ;  /* 0x0000000267057824 */ /* 0x000fe200078e00ff */
[----:B------:R-:W2:Y:S01]  /*5b40*/  LDC R42, c[0x0][0xb0c] ;  /* 0x0002c300ff2a7b82 */ /* 0x000ea20000000800 */
[----:B------:R-:W-:Y:S01]  /*5b50*/  LOP3.LUT R95, R95, 0x40, R2, 0xf8, !PT ;  /* 0x000000405f5f7812 */ /* 0x000fe200078ef802 */
[----:B------:R-:W-:Y:S01]  /*5b60*/  IMAD.MOV.U32 R102, RZ, RZ, RZ ;  /* 0x000000ffff667224 */ /* 0x000fe200078e00ff */
[----:B------:R-:W-:Y:S01]  /*5b70*/  LOP3.LUT R46, R46, 0x600000, RZ, 0xc0, !PT ;  /* 0x006000002e2e7812 */ /* 0x000fe200078ec0ff */
[----:B------:R-:W-:Y:S01]  /*5b80*/  IMAD.MOV.U32 R107, RZ, RZ, RZ ;  /* 0x000000ffff6b7224 */ /* 0x000fe200078e00ff */
[----:B------:R-:W-:-:S02]  /*5b90*/  LOP3.LUT R0, R0, 0x20, R5, 0x78, !PT ;  /* 0x0000002000007812 */ /* 0x000fc400078e7805 */
[----:B------:R-:W-:Y:S02]  /*5ba0*/  CS2R R100, SRZ ;  /* 0x0000000000647805 */ /* 0x000fe4000001ff00 */
[----:B------:R-:W-:Y:S01]  /*5bb0*/  LOP3.LUT R95, R95, 0x200, R2, 0xf8, !PT ;  /* 0x000002005f5f7812 */ /* 0x000fe200078ef802 */
[----:B------:R-:W4:Y:S01]  /*5bc0*/  LDC R92, c[0x0][0xb20] ;  /* 0x0002c800ff5c7b82 */ /* 0x000f220000000800 */
[----:B------:R-:W3:Y:S01]  /*5bd0*/  LDS R3, [UR49+0x300] ;  /* 0x00030031ff037984 */ /* 0x000ee20008000800 */
[----:B------:R-:W-:Y:S01]  /*5be0*/  LOP3.LUT R103, R103, 0x2, RZ, 0xc0, !PT ;  /* 0x0000000267677812 */ /* 0x000fe200078ec0ff */
[----:B------:R-:W-:Y:S01]  /*5bf0*/  IMAD.MOV.U32 R99, RZ, RZ, RZ ;  /* 0x000000ffff637224 */ /* 0x000fe200078e00ff */
[----:B------:R-:W-:Y:S01]  /*5c00*/  LOP3.LUT R95, R95, R0, RZ, 0xfc, !PT ;  /* 0x000000005f5f7212 */ /* 0x000fe200078efcff */
[----:B------:R-:W-:Y:S01]  /*5c10*/  IMAD.U32 R104, RZ, RZ, UR4 ;  /* 0x00000004ff687e24 */ /* 0x000fe2000f8e00ff */
[----:B------:R-:W-:Y:S01]  /*5c20*/  IADD3 R97, PT, PT, -R103, RZ, RZ ;  /* 0x000000ff67617210 */ /* 0x000fe20007ffe1ff */
[----:B------:R-:W1:Y:S01]  /*5c30*/  LDCU.64 UR52, c[0x0][0x348] ;  /* 0x00006900ff3477ac */ /* 0x000e620008000a00 */
[----:B------:R-:W1:Y:S01]  /*5c40*/  LDC R41, c[0x0][0xb30] ;  /* 0x0002cc00ff297b82 */ /* 0x000e620000000800 */
[----:B------:R-:W1:Y:S01]  /*5c50*/  LDCU.64 UR38, c[0x0][0x888] ;  /* 0x00011100ff2677ac */ /* 0x000e620008000a00 */
[----:B------:R-:W1:Y:S06]  /*5c60*/  LDCU.64 UR44, c[0x0][0x890] ;  /* 0x00011200ff2c77ac */ /* 0x000e6c0008000a00 */
[----:B------:R-:W1:Y:S01]  /*5c70*/  LDC.64 R88, c[0x0][0xb10] ;  /* 0x0002c400ff587b82 */ /* 0x000e620000000a00 */
[----:B------:R-:W-:-:S07]  /*5c80*/  UIADD3 UR48, UPT, UPT, UR49, 0x400, URZ ;  /* 0x0000040031307890 */ /* 0x000fce000fffe0ff */
[----:B------:R-:W1:Y:S08]  /*5c90*/  LDC.64 R38, c[0x0][0xb18] ;  /* 0x0002c600ff267b82 */ /* 0x000e700000000a00 */
[----:B------:R-:W1:Y:S08]  /*5ca0*/  LDC.64 R36, c[0x0][0xb28] ;  /* 0x0002ca00ff247b82 */ /* 0x000e700000000a00 */
[----:B------:R-:W1:Y:S01]  /*5cb0*/  LDC.64 R86, c[0x0][0x8b0] ;  /* 0x00022c00ff567b82 */ /* 0x000e620000000a00 */
[----:B---3--:R-:W-:-:S07]  /*5cc0*/  IMAD.IADD R46, R3, 0x1, R46 ;  /* 0x00000001032e7824 */ /* 0x008fce00078e022e */
[----:B------:R-:W3:Y:S08]  /*5cd0*/  LDC.64 R84, c[0x0][0x8a8] ;  /* 0x00022a00ff547b82 */ /* 0x000ef00000000a00 */
[----:B--2-4-:R-:W1:Y:S02]  /*5ce0*/  LDC R94, c[0x0][0x374] ;  /* 0x0000dd00ff5e7b82 */ /* 0x014e640000000800 */
.L_x_135:
[----:B------:R-:W-:Y:S02]  /*5cf0*/  LEA R0, R107, UR49, 0x3 ;  /* 0x000000316b007c11 */ /* 0x000fe4000f8e18ff */
[----:B------:R-:W-:Y:S02]  /*5d00*/  SHF.L.U32 R3, R101, 0x1f, RZ ;  /* 0x0000001f65037819 */ /* 0x000fe400000006ff */
[----:B------:R-:W-:Y:S02]  /*5d10*/  LEA R16, R107, UR49, 0x4 ;  /* 0x000000316b107c11 */ /* 0x000fe4000f8e20ff */
[----:B------:R-:W2:Y:S02]  /*5d20*/  SYNCS.PHASECHK.TRANS64.TRYWAIT P0, [R0+URZ+0x250], R3 ;  /* 0x00025003000075a7 */ /* 0x000ea400080011ff */
[----:B-12---:R-:W-:Y:S05]  /*5d30*/  @!P0 BRA `(.L_x_110) ;  /* 0x0000003800f88947 */ /* 0x006fea0003800000 */
.L_x_231:
[----:B------:R-:W4:Y:S01]  /*5d40*/  LDC.64 R12, c[0x0][0xb10] ;  /* 0x0002c400ff0c7b82 */ /* 0x000f220000000a00 */
[----:B------:R-:W3:Y:S01]  /*5d50*/  LDS.128 R16, [R16+0x2e0] ;  /* 0x0002e00010107984 */ /* 0x000ee20000000c00 */
[----:B-1----:R-:W-:Y:S01]  /*5d60*/  ISETP.NE.AND P1, PT, R41, 0x1, PT ;  /* 0x000000012900780c */ /* 0x002fe20003f25270 */
[----:B--2---:R-:W-:Y:S01]  /*5d70*/  VIADD R0, R0, 0x260 ;  /* 0x0000026000007836 */ /* 0x004fe20000000000 */
[----:B------:R-:W-:Y:S04]  /*5d80*/  ISETP.GE.AND P0, PT, R40, 0x1, PT ;  /* 0x000000012800780c */ /* 0x000fe80003f06270 */
[----:B------:R-:W1:Y:S01]  /*5d90*/  LDC.64 R10, c[0x0][0xb18] ;  /* 0x0002c600ff0a7b82 */ /* 0x000e620000000a00 */
[----:B------:R-:W-:Y:S01]  /*5da0*/  PRMT R0, RZ, 0x654, R0 ;  /* 0x00000654ff007816 */ /* 0x000fe20000000000 */
[----:B------:R-:W-:Y:S01]  /*5db0*/  @!PT LDS RZ, [RZ] ;  /* 0x00000000fffff984 */ /* 0x000fe20000000800 */
[----:B------:R-:W-:Y:S01]  /*5dc0*/  @!PT LDS RZ, [RZ] ;  /* 0x00000000fffff984 */ /* 0x000fe20000000800 */
[----:B------:R-:W-:Y:S01]  /*5dd0*/  @!PT LDS RZ, [RZ] ;  /* 0x00000000fffff984 */ /* 0x000fe20000000800 */
[----:B------:R-:W-:Y:S01]  /*5de0*/  @!PT LDS RZ, [RZ] ;  /* 0x00000000fffff984 */ /* 0x000fe20000000800 */
[----:B------:R2:W-:Y:S06]  /*5df0*/  MEMBAR.ALL.CTA ;  /* 0x0000000000007992 */ /* 0x0005ec0000008000 */
[----:B--2---:R-:W2:Y:S01]  /*5e00*/  FENCE.VIEW.ASYNC.S ;  /* 0x00000000000073c6 */ /* 0x004ea20000000000 */
[----:B------:R-:W1:Y:S08]  /*5e10*/  @!P1 LDC R14, c[0x0][0xb20] ;  /* 0x0002c800ff0e9b82 */ /* 0x000e700000000800 */
[----:B------:R-:W1:Y:S01]  /*5e20*/  @!P1 LDC R9, c[0x0][0xb0c] ;  /* 0x0002c300ff099b82 */ /* 0x000e620000000800 */
[----:B--2---:R2:W-:Y:S01]  /*5e30*/  SYNCS.ARRIVE.TRANS64.RED.A1T0 RZ, [R0+URZ], RZ ;  /* 0x000000ff00ff79a7 */ /* 0x0045e200081004ff */
[----:B---3--:R-:W-:Y:S04]  /*5e40*/  LOP3.LUT P4, RZ, R18, 0x1, RZ, 0xc0, !PT ;  /* 0x0000000112ff7812 */ /* 0x008fe8000788c0ff */
[----:B------:R-:W-:Y:S09]  /*5e50*/  P2R R106, PR, RZ, 0x10 ;  /* 0x00000010ff6a7803 */ /* 0x000ff20000000000 */
[----:B------:R-:W-:Y:S02]  /*5e60*/  @P4 MOV R45, R16 ;  /* 0x00000010002d4202 */ /* 0x000fe40000000f00 */
[----:B------:R-:W-:Y:S01]  /*5e70*/  @P4 LOP3.LUT R43, R17, 0xffff, RZ, 0xc0, !PT ;  /* 0x0000ffff112b4812 */ /* 0x000fe200078ec0ff */
[----:B--2-4-:R-:W-:Y:S06]  /*5e80*/  @!P0 BRA `(.L_x_111) ;  /* 0x0000000000a48947 */ /* 0x014fec0003800000 */
[----:B------:R-:W-:Y:S01]  /*5e90*/  IMAD.HI.U32 R23, R94, R39, RZ ;  /* 0x000000275e177227 */ /* 0x000fe200078e00ff */
[----:B------:R-:W-:Y:S02]  /*5ea0*/  ISETP.NE.AND P0, PT, R38, 0x1, PT ;  /* 0x000000012600780c */ /* 0x000fe40003f05270 */
[----:B------:R-:W-:Y:S01]  /*5eb0*/  ISETP.NE.AND P2, PT, R40, 0x1, PT ;  /* 0x000000012800780c */ /* 0x000fe20003f45270 */
[----:B------:R-:W-:Y:S01]  /*5ec0*/  IMAD.HI.U32 R22, R93, R88, RZ ;  /* 0x000000585d167227 */ /* 0x000fe200078e00ff */
[----:B------:R-:W-:Y:S02]  /*5ed0*/  SHF.R.U32.HI R23, RZ, R92, R23 ;  /* 0x0000005cff177219 */ /* 0x000fe40000011617 */
[----:B------:R-:W-:Y:S01]  /*5ee0*/  ISETP.NE.AND P3, PT, R42, 0x1, PT ;  /* 0x000000012a00780c */ /* 0x000fe20003f65270 */
[----:B------:R-:W-:Y:S01]  /*5ef0*/  IMAD.HI.U32 R26, R45, R88, RZ ;  /* 0x000000582d1a7227 */ /* 0x000fe200078e00ff */
[----:B------:R-:W-:Y:S02]  /*5f00*/  SHF.R.U32.HI R22, RZ, R89, R22 ;  /* 0x00000059ff167219 */ /* 0x000fe40000011616 */
[----:B------:R-:W-:Y:S01]  /*5f10*/  SEL R3, R94, R23, !P0 ;  /* 0x000000175e037207 */ /* 0x000fe20004000000 */
[----:B------:R-:W-:Y:S01]  /*5f20*/  IMAD.HI.U32 R23, R43, R39, RZ ;  /* 0x000000272b177227 */ /* 0x000fe200078e00ff */
[----:B------:R-:W-:Y:S02]  /*5f30*/  SEL R7, R93, R22, !P3 ;  /* 0x000000165d077207 */ /* 0x000fe40005800000 */
[----:B------:R-:W-:Y:S01]  /*5f40*/  SHF.R.U32.HI R26, RZ, R89, R26 ;  /* 0x00000059ff1a7219 */ /* 0x000fe2000001161a */
[-C--:B------:R-:W-:Y:S04]  /*5f50*/  IMAD.HI.U32 R22, R3, R36.reuse, RZ ;  /* 0x0000002403167227 */ /* 0x080fe800078e00ff */
[----:B------:R-:W-:Y:S01]  /*5f60*/  IMAD.HI.U32 R24, R7, R36, RZ ;  /* 0x0000002407187227 */ /* 0x000fe200078e00ff */
[-C--:B------:R-:W-:Y:S02]  /*5f70*/  @P2 SHF.R.U32.HI R3, RZ, R37.reuse, R22 ;  /* 0x00000025ff032219 */ /* 0x080fe40000011616 */
[----:B------:R-:W-:Y:S02]  /*5f80*/  SHF.R.U32.HI R22, RZ, R92, R23 ;  /* 0x0000005cff167219 */ /* 0x000fe40000011617 */
[----:B------:R-:W-:Y:S01]  /*5f90*/  @P2 SHF.R.U32.HI R7, RZ, R37, R24 ;  /* 0x00000025ff072219 */ /* 0x000fe20000011618 */
[C---:B------:R-:W-:Y:S01]  /*5fa0*/  IMAD R2, R40.reuse, R3, RZ ;  /* 0x0000000328027224 */ /* 0x040fe200078e02ff */
[----:B------:R-:W-:Y:S02]  /*5fb0*/  SEL R5, R43, R22, !P0 ;  /* 0x000000162b057207 */ /* 0x000fe40004000000 */
[----:B------:R-:W-:Y:S01]  /*5fc0*/  SEL R3, R45, R26, !P3 ;  /* 0x0000001a2d037207 */ /* 0x000fe20005800000 */
[----:B------:R-:W-:Y:S01]  /*5fd0*/  IMAD R4, R40, R7, RZ ;  /* 0x0000000728047224 */ /* 0x000fe200078e02ff */
[C---:B------:R-:W-:Y:S01]  /*5fe0*/  ISETP.GE.AND P0, PT, R5.reuse, R2, PT ;  /* 0x000000020500720c */ /* 0x040fe20003f06270 */
[----:B------:R-:W-:Y:S03]  /*5ff0*/  IMAD.HI.U32 R6, R5, R36, RZ ;  /* 0x0000002405067227 */ /* 0x000fe600078e00ff */
[----:B------:R-:W-:Y:S01]  /*6000*/  ISETP.GE.OR P0, PT, R3, R4, P0 ;  /* 0x000000040300720c */ /* 0x000fe20000706670 */
[----:B------:R-:W-:Y:S01]  /*6010*/  IMAD.MOV R4, RZ, RZ, -R3 ;  /* 0x000000ffff047224 */ /* 0x000fe200078e0a03 */
[-C--:B------:R-:W-:Y:S03]  /*6020*/  SHF.R.U32.HI R6, RZ, R37.reuse, R6 ;  /* 0x00000025ff067219 */ /* 0x080fe60000011606 */
[----:B------:R-:W-:Y:S01]  /*6030*/  IMAD R45, R42, R4, R45 ;  /* 0x000000042a2d7224 */ /* 0x000fe200078e022d */
[----:B------:R-:W-:Y:S05]  /*6040*/  SEL R15, R5, R6, !P2 ;  /* 0x00000006050f7207 */ /* 0x000fea0005000000 */
[----:B------:R-:W-:Y:S02]  /*6050*/  IMAD.MOV R6, RZ, RZ, -R15 ;  /* 0x000000ffff067224 */ /* 0x000fe400078e0a0f */
[C---:B------:R-:W-:Y:S04]  /*6060*/  @!P0 IMAD.HI.U32 R2, R3.reuse, R36, RZ ;  /* 0x0000002403028227 */ /* 0x040fe800078e00ff */
[----:B------:R-:W-:Y:S01]  /*6070*/  IMAD R6, R40, R6, R5 ;  /* 0x0000000628067224 */ /* 0x000fe200078e0205 */
[----:B------:R-:W-:Y:S04]  /*6080*/  @!P0 SHF.R.U32.HI R2, RZ, R37, R2 ;  /* 0x00000025ff028219 */ /* 0x000fe80000011602 */
[----:B------:R-:W-:Y:S02]  /*6090*/  @!P0 SEL R0, R3, R2, !P2 ;  /* 0x0000000203008207 */ /* 0x000fe40005000000 */
[----:B------:R-:W-:Y:S02]  /*60a0*/  IADD3 R2, PT, PT, -R5, RZ, RZ ;  /* 0x000000ff05027210 */ /* 0x000fe40007ffe1ff */
[----:B------:R-:W-:Y:S01]  /*60b0*/  @!P0 IADD3 R8, PT, PT, R15, -R0, RZ ;  /* 0x800000000f088210 */ /* 0x000fe20007ffe0ff */
[----:B------:R-:W-:Y:S02]  /*60c0*/  @!P0 IMAD R0, R7, R6, R0 ;  /* 0x0000000607008224 */ /* 0x000fe400078e0200 */
[----:B------:R-:W-:Y:S02]  /*60d0*/  IMAD R43, R38, R2, R43 ;  /* 0x00000002262b7224 */ /* 0x000fe400078e022b */
[----:B------:R-:W-:Y:S02]  /*60e0*/  @!P0 IMAD R5, R8, R40, R3 ;  /* 0x0000002808058224 */ /* 0x000fe400078e0203 */
[----:B------:R-:W-:Y:S04]  /*60f0*/  @!P0 IMAD.MOV.U32 R3, RZ, RZ, R0 ;  /* 0x000000ffff038224 */ /* 0x000fe800078e0000 */
[----:B------:R-:W-:Y:S02]  /*6100*/  IMAD R45, R3, R42, R45 ;  /* 0x0000002a032d7224 */ /* 0x000fe400078e022d */
[----:B------:R-:W-:Y:S07]  /*6110*/  IMAD R43, R5, R38, R43 ;  /* 0x00000026052b7224 */ /* 0x000fee00078e022b */
.L_x_111:
[----:B-1----:R-:W-:Y:S01]  /*6120*/  @!P1 ISETP.NE.AND P0, PT, R10, 0x1, PT ;  /* 0x000000010a00980c */ /* 0x002fe20003f05270 */
[----:B------:R-:W-:Y:S01]  /*6130*/  @!P1 IMAD.HI.U32 R0, R45, R12, RZ ;  /* 0x0000000c2d009227 */ /* 0x000fe200078e00ff */
[----:B------:R-:W-:Y:S01]  /*6140*/  @!P1 ISETP.NE.AND P2, PT, R9, 0x1, PT ;  /* 0x000000010900980c */ /* 0x000fe20003f45270 */
[----:B------:R-:W-:Y:S01]  /*6150*/  ULOP3.LUT UP0, URZ, UR48, 0x1b0, URZ, 0xc0, !UPT ;  /* 0x000001b030ff7892 */ /* 0x000fe2000f80c0ff */
[----:B------:R-:W-:Y:S01]  /*6160*/  R2UR UR42, R21 ;  /* 0x00000000152a72ca */ /* 0x000fe200000e0000 */
[----:B------:R-:W-:Y:S01]  /*6170*/  @!P1 IMAD.HI.U32 R3, R43, R11, RZ ;  /* 0x0000000b2b039227 */ /* 0x000fe200078e00ff */
[----:B------:R-:W-:Y:S02]  /*6180*/  @!P1 SHF.R.U32.HI R0, RZ, R13, R0 ;  /* 0x0000000dff009219 */ /* 0x000fe40000011600 */
[----:B------:R-:W-:Y:S01]  /*6190*/  R2UR UR41, R20 ;  /* 0x00000000142972ca */ /* 0x000fe200000e0000 */
[----:B------:R-:W-:Y:S01]  /*61a0*/  VIADD R107, R107, 0x1 ;  /* 0x000000016b6b7836 */ /* 0x000fe20000000000 */
[----:B------:R-:W-:Y:S02]  /*61b0*/  @!P1 SHF.R.U32.HI R2, RZ, R14, R3 ;  /* 0x0000000eff029219 */ /* 0x000fe40000011603 */
[----:B------:R-:W-:Y:S02]  /*61c0*/  @!P1 SEL R3, R45, R0, !P2 ;  /* 0x000000002d039207 */ /* 0x000fe40005000000 */
[----:B------:R-:W-:Y:S02]  /*61d0*/  @!P1 SEL R2, R43, R2, !P0 ;  /* 0x000000022b029207 */ /* 0x000fe40004000000 */
[----:B------:R-:W-:Y:S01]  /*61e0*/  @P4 SHF.R.U32.HI R98, RZ, 0x10, R17 ;  /* 0x00000010ff624819 */ /* 0x000fe20000011611 */
[----:B------:R-:W-:Y:S02]  /*61f0*/  USHF.L.U32 UR42, UR42, 0x6, URZ ;  /* 0x000000062a2a7899 */ /* 0x000fe400080006ff */
[----:B------:R-:W-:Y:S02]  /*6200*/  @!P1 IMAD.IADD R0, R2, 0x1, -R3 ;  /* 0x0000000102009824 */ /* 0x000fe400078e0a03 */
[----:B------:R-:W-:Y:S01]  /*6210*/  @!P1 IMAD.IADD R2, R3, 0x1, -R2 ;  /* 0x0000000103029824 */ /* 0x000fe200078e0a02 */
[----:B------:R-:W-:Y:S01]  /*6220*/  USHF.L.U32 UR41, UR41, 0x7, URZ ;  /* 0x0000000729297899 */ /* 0x000fe200080006ff */
[----:B------:R-:W-:Y:S02]  /*6230*/  @!P1 IMAD R45, R0, R9, R45 ;  /* 0x00000009002d9224 */ /* 0x000fe400078e022d */
[----:B------:R-:W-:Y:S01]  /*6240*/  @!P1 IMAD R43, R2, R10, R43 ;  /* 0x0000000a022b9224 */ /* 0x000fe200078e022b */
[----:B------:R-:W-:Y:S08]  /*6250*/  BRA.U !UP0, `(.L_x_112) ;  /* 0x0000000108407547 */ /* 0x000ff0000b800000 */
[----:B------:R-:W1:Y:S01]  /*6260*/  LDCU.64 UR8, c[0x4][0x80] ;  /* 0x01001000ff0877ac */ /* 0x000e620008000a00 */
[----:B------:R-:W-:Y:S01]  /*6270*/  MOV R3, 0x0 ;  /* 0x0000000000037802 */ /* 0x000fe20000000f00 */
[----:B------:R-:W-:Y:S02]  /*6280*/  HFMA2 R12, -RZ, RZ, 0, 5.9604644775390625e-08 ;  /* 0x00000001ff0c7431 */ /* 0x000fe400000001ff */
[----:B------:R-:W-:Y:S02]  /*6290*/  IMAD.MOV.U32 R8, RZ, RZ, 0x70 ;  /* 0x00000070ff087424 */ /* 0x000fe400078e00ff */
[----:B------:R-:W-:Y:S01]  /*62a0*/  IMAD.MOV.U32 R13, RZ, RZ, RZ ;  /* 0x000000ffff0d7224 */ /* 0x000fe200078e00ff */
[----:B------:R-:W2:Y:S01]  /*62b0*/  LDCU.64 UR6, c[0x4][0x88] ;  /* 0x01001100ff0677ac */ /* 0x000ea20008000a00 */
[----:B------:R-:W3:Y:S01]  /*62c0*/  LDC.64 R2, c[0x4][R3] ;  /* 0x0100000003027b82 */ /* 0x000ee20000000a00 */
[----:B------:R-:W4:Y:S01]  /*62d0*/  LDCU.64 UR4, c[0x4][0x8] ;  /* 0x01000100ff0477ac */ /* 0x000f220008000a00 */
[----:B-1----:R-:W-:Y:S01]  /*62e0*/  MOV R5, UR9 ;  /* 0x0000000900057c02 */ /* 0x002fe20008000f00 */
[----:B------:R-:W-:Y:S01]  /*62f0*/  IMAD.U32 R4, RZ, RZ, UR8 ;  /* 0x00000008ff047e24 */ /* 0x000fe2000f8e00ff */
[----:B--2---:R-:W-:Y:S01]  /*6300*/  MOV R7, UR7 ;  /* 0x0000000700077c02 */ /* 0x004fe20008000f00 */
[----:B------:R-:W-:Y:S01]  /*6310*/  IMAD.U32 R6, RZ, RZ, UR6 ;  /* 0x00000006ff067e24 */ /* 0x000fe2000f8e00ff */
[----:B----4-:R-:W-:Y:S01]  /*6320*/  MOV R11, UR5 ;  /* 0x00000005000b7c02 */ /* 0x010fe20008000f00 */
[----:B------:R-:W-:Y:S02]  /*6330*/  IMAD.U32 R10, RZ, RZ, UR4 ;  /* 0x00000004ff0a7e24 */ /* 0x000fe4000f8e00ff */
[----:B------:R-:W-:Y:S07]  /*6340*/  LEPC R20, `(.L_x_112) ;  /* 0x000000001014794e */ /* 0x000fee0000000000 */
[----:B---3-5:R-:W-:Y:S05]  /*6350*/  CALL.ABS.NOINC R2 ;  /* 0x0000000002007343 */ /* 0x028fea0003c00000 */
.L_x_112:
[----:B------:R-:W-:Y:S01]  /*6360*/  LOP3.LUT P0, RZ, R104, 0x1b0, RZ, 0xc0, !PT ;  /* 0x000001b068ff7812 */ /* 0x000fe2000780c0ff */
[----:B------:R-:W-:Y:S11]  /*6370*/  BSSY.RECONVERGENT B6, `(.L_x_113) ;  /* 0x0000013000067945 */ /* 0x000ff60003800200 */
[----:B------:R-:W-:Y:S01]  /*6380*/  @!UPT UIADD3 URZ, UPT, UPT, URZ, URZ, URZ ;  /* 0x000000fffffff290 */ /* 0x000fe2000fffe0ff */
[----:B------:R-:W-:Y:S05]  /*6390*/  @!P0 BRA `(.L_x_114) ;  /* 0x0000000000408947 */ /* 0x000fea0003800000 */
        /* <DEDUP_REMOVED lines=16> */
.L_x_114:
[----:B------:R-:W-:Y:S05]  /*64a0*/  BSYNC.RECONVERGENT B6 ;  /* 0x0000000000067941 */ /* 0x000fea0003800200 */
.L_x_113:
[----:B------:R-:W-:Y:S01]  /*64b0*/  ISETP.NE.U32.AND P4, PT, R86, RZ, PT ;  /* 0x000000ff5600720c */ /* 0x000fe20003f85070 */
[----:B------:R-:W-:Y:S01]  /*64c0*/  UISETP.NE.AND UP2, UPT, UR50, URZ, UPT ;  /* 0x000000ff3200728c */ /* 0x000fe2000bf45270 */
[----:B------:R-:W-:Y:S01]  /*64d0*/  ISETP.NE.U32.AND P2, PT, RZ, UR38, PT ;  /* 0x00000026ff007c0c */ /* 0x000fe2000bf45070 */
[----:B------:R-:W-:Y:S01]  /*64e0*/  UISETP.NE.U32.AND UP1, UPT, UR44, URZ, UPT ;  /* 0x000000ff2c00728c */ /* 0x000fe2000bf25070 */
[----:B------:R-:W-:Y:S01]  /*64f0*/  ISETP.NE.AND.EX P4, PT, R87, RZ, PT, P4 ;  /* 0x000000ff5700720c */ /* 0x000fe20003f85340 */
[----:B------:R-:W-:Y:S01]  /*6500*/  UPLOP3.LUT UP0, UPT, UPT, UPT, UPT, 0x40, 0x4 ;  /* 0x000000000004789c */ /* 0x000fe20003f0e870 */
[----:B------:R-:W-:Y:S01]  /*6510*/  ISETP.NE.AND.EX P2, PT, RZ, UR39, PT, P2 ;  /* 0x00000027ff007c0c */ /* 0x000fe2000bf45320 */
[----:B------:R-:W-:Y:S01]  /*6520*/  UISETP.NE.AND.EX UP1, UPT, UR45, URZ, UPT, UP1 ;  /* 0x000000ff2d00728c */ /* 0x000fe2000bf25310 */
[----:B------:R-:W-:Y:S04]  /*6530*/  PLOP3.LUT P1, PT, PT, PT, UP2, 0x80, 0x8 ;  /* 0x000000000008781c */ /* 0x000fe80003f2f028 */
[----:B------:R-:W-:Y:S06]  /*6540*/  @UP2 UPLOP3.LUT UP0, UPT, UPT, UPT, UP1, 0x80, 0x8 ;  /* 0x000000000008289c */ /* 0x000fec0003f0f010 */
[----:B------:R-:W-:Y:S01]  /*6550*/  PLOP3.LUT P0, PT, PT, PT, UP0, 0x80, 0x8 ;  /* 0x000000000008781c */ /* 0x000fe20003f0f008 */
[----:B------:R-:W-:Y:S01]  /*6560*/  @!UPT UIADD3 URZ, UPT, UPT, URZ, URZ, URZ ;  /* 0x000000fffffff290 */ /* 0x000fe2000fffe0ff */
[----:B------:R-:W-:Y:S11]  /*6570*/  BRA.U !UP1, `(.L_x_115) ;  /* 0x0000000109387547 */ /* 0x000ff6000b800000 */
[----:B------:R-:W-:Y:S01]  /*6580*/  UISETP.NE.U32.AND UP0, UPT, UR38, URZ, UPT ;  /* 0x000000ff2600728c */ /* 0x000fe2000bf05070 */
[----:B------:R-:W-:Y:S02]  /*6590*/  HFMA2 R0, -RZ, RZ, 0, 5.9604644775390625e-08 ;  /* 0x00000001ff007431 */ /* 0x000fe400000001ff */
[----:B------:R-:W-:Y:S01]  /*65a0*/  IMAD.MOV.U32 R91, RZ, RZ, 0x1 ;  /* 0x00000001ff5b7424 */ /* 0x000fe200078e00ff */
[----:B------:R-:W-:Y:S06]  /*65b0*/  UISETP.NE.AND.EX UP0, UPT, UR39, URZ, UPT, UP0 ;  /* 0x000000ff2700728c */ /* 0x000fec000bf05300 */
[----:B------:R-:W-:Y:S05]  /*65c0*/  PLOP3.LUT P3, PT, PT, PT, UP0, 0x80, 0x8 ;  /* 0x000000000008781c */ /* 0x000fea0003f6f008 */
[----:B------:R-:W1:Y:S01]  /*65d0*/  @UP0 LDCU.64 UR6, c[0x0][0x888] ;  /* 0x00011100ff0607ac */ /* 0x000e620008000a00 */
[----:B------:R-:W-:Y:S07]  /*65e0*/  @UP0 UIMAD UR4, UR36, UR44, URZ ;  /* 0x0000002c240402a4 */ /* 0x000fee000f8e02ff */
[----:B------:R-:W-:Y:S01]  /*65f0*/  @!P3 PRMT R91, R0, 0x7610, R91 ;  /* 0x00007610005bb816 */ /* 0x000fe2000000005b */
[----:B-1----:R-:W-:Y:S03]  /*6600*/  @UP0 UIMAD.WIDE UR6, UR4, 0x4, UR6 ;  /* 0x00000004040608a5 */ /* 0x002fe6000f8e0206 */
[----:B------:R-:W1:Y:S03]  /*6610*/  @!UP0 LDCU UR4, c[0x0][0x880] ;  /* 0x00011000ff0487ac */ /* 0x000e660008000800 */
[----:B------:R-:W-:Y:S01]  /*6620*/  IMAD.U32 R2, RZ, RZ, UR6 ;  /* 0x00000006ff027e24 */ /* 0x000fe2000f8e00ff */
[----:B------:R-:W-:Y:S05]  /*6630*/  MOV R3, UR7 ;  /* 0x0000000700037c02 */ /* 0x000fea0008000f00 */
[----:B-----5:R2:W5:Y:S02]  /*6640*/  @P3 LDG.E R50, desc[UR46][R2.64] ;  /* 0x0000002e02323981 */ /* 0x020564000c1e1900 */
[----:B-12---:R-:W-:Y:S02]  /*6650*/  @!P3 IMAD.U32 R50, RZ, RZ, UR4 ;  /* 0x00000004ff32be24 */ /* 0x006fe4000f8e00ff */
.L_x_115:
[----:B------:R-:W-:Y:S05]  /*6660*/  @!P4 BRA `(.L_x_116) ;  /* 0x000000000020c947 */ /* 0x000fea0003800000 */
[----:B------:R-:W-:Y:S04]  /*6670*/  ISETP.NE.U32.AND P3, PT, R84, RZ, PT ;  /* 0x000000ff5400720c */ /* 0x000fe80003f65070 */
[----:B------:R-:W-:Y:S11]  /*6680*/  ISETP.NE.AND.EX P3, PT, R85, RZ, PT, P3 ;  /* 0x000000ff5500720c */ /* 0x000ff60003f65330 */
[----:B------:R-:W-:Y:S02]  /*6690*/  @!UPT UIADD3 URZ, UPT, UPT, URZ, URZ, URZ ;  /* 0x000000fffffff290 */ /* 0x000fe4000fffe0ff */
[----:B------:R-:W1:Y:S01]  /*66a0*/  @P3 LDC.64 R2, c[0x0][0x8a8] ;  /* 0x00022a00ff023b82 */ /* 0x000e620000000a00 */
[----:B------:R-:W-:Y:S04]  /*66b0*/  @P3 IMAD R0, R86, UR36, RZ ;  /* 0x0000002456003c24 */ /* 0x000fe8000f8e02ff */
[----:B-1----:R-:W-:Y:S05]  /*66c0*/  @P3 IMAD.WIDE R2, R0, 0x4, R2 ;  /* 0x0000000400023825 */ /* 0x002fea00078e0202 */
[----:B-----5:R1:W5:Y:S02]  /*66d0*/  @P3 LDG.E R47, desc[UR46][R2.64] ;  /* 0x0000002e022f3981 */ /* 0x020364000c1e1900 */
[----:B-1----:R-:W2:Y:S02]  /*66e0*/  @!P3 LDC R47, c[0x0][0x8a0] ;  /* 0x00022800ff2fbb82 */ /* 0x002ea40000000800 */
.L_x_116:
[----:B-----5:R-:W-:Y:S01]  /*66f0*/  ISETP.NE.AND P4, PT, R50, RZ, PT ;  /* 0x000000ff3200720c */ /* 0x020fe20003f85270 */
[----:B------:R-:W-:Y:S01]  /*6700*/  BSSY B1, `(.L_x_117) ;  /* 0x0000042000017945 */ /* 0x000fe20003800000 */
[----:B------:R-:W-:Y:S01]  /*6710*/  SEL R9, RZ, 0xffffffff, P2 ;  /* 0xffffffffff097807 */ /* 0x000fe20001000000 */
[----:B------:R-:W-:Y:S01]  /*6720*/  IMAD.MOV.U32 R55, RZ, RZ, 0x1 ;  /* 0x00000001ff377424 */ /* 0x000fe200078e00ff */
[----:B------:R-:W-:Y:S02]  /*6730*/  LOP3.LUT P3, RZ, R91, 0xff, RZ, 0xc0, !PT ;  /* 0x000000ff5bff7812 */ /* 0x000fe4000786c0ff */
[----:B------:R-:W-:Y:S02]  /*6740*/  CS2R R62, SRZ ;  /* 0x00000000003e7805 */ /* 0x000fe4000001ff00 */
[----:B------:R-:W-:Y:S02]  /*6750*/  @P1 SEL R2, RZ, 0xffffffff, P4 ;  /* 0xffffffffff021807 */ /* 0x000fe40002000000 */
[----:B------:R-:W-:Y:S02]  /*6760*/  CS2R R60, SRZ ;  /* 0x00000000003c7805 */ /* 0x000fe4000001ff00 */
[----:B------:R-:W-:Y:S02]  /*6770*/  LEA R0, R100, UR49, 0x3 ;  /* 0x0000003164007c11 */ /* 0x000fe4000f8e18ff */
[----:B------:R-:W-:Y:S02]  /*6780*/  CS2R R58, SRZ ;  /* 0x00000000003a7805 */ /* 0x000fe4000001ff00 */
[----:B------:R-:W-:Y:S02]  /*6790*/  @P0 SEL R2, R9, R2, !P3 ;  /* 0x0000000209020207 */ /* 0x000fe40005800000 */
[----:B------:R-:W-:Y:S02]  /*67a0*/  CS2R R56, SRZ ;  /* 0x0000000000387805 */ /* 0x000fe4000001ff00 */
[----:B------:R-:W-:Y:S02]  /*67b0*/  LEA R108, R44, UR49, 0x3 ;  /* 0x000000312c6c7c11 */ /* 0x000fe4000f8e18ff */
[----:B------:R-:W-:Y:S02]  /*67c0*/  @P1 LOP3.LUT R2, R2, 0x1, RZ, 0xc0, !PT ;  /* 0x0000000102021812 */ /* 0x000fe400078ec0ff */
[----:B------:R-:W-:Y:S02]  /*67d0*/  SHF.L.U32 R7, R102, 0x1f, RZ ;  /* 0x0000001f66077819 */ /* 0x000fe400000006ff */
[----:B------:R-:W-:Y:S02]  /*67e0*/  ISETP.NE.U32.OR P6, PT, R2, 0x1, !P1 ;  /* 0x000000010200780c */ /* 0x000fe40004fc5470 */
[----:B------:R-:W-:Y:S02]  /*67f0*/  PLOP3.LUT P2, PT, PT, PT, UP1, 0x80, 0x8 ;  /* 0x000000000008781c */ /* 0x000fe40003f4f018 */
[C---:B------:R-:W-:Y:S02]  /*6800*/  LEA.HI R5, R44.reuse, R44, RZ, 0x1 ;  /* 0x0000002c2c057211 */ /* 0x040fe400078f08ff */
[----:B------:R-:W-:Y:S02]  /*6810*/  SEL R2, RZ, 0xffffffff, P4 ;  /* 0xffffffffff027807 */ /* 0x000fe40002000000 */
[----:B------:R-:W-:Y:S01]  /*6820*/  P2R R64, PR, RZ, 0x40 ;  /* 0x00000040ff407803 */ /* 0x000fe20000000000 */
[C---:B------:R-:W-:Y:S01]  /*6830*/  IMAD.SHL.U32 R3, R5.reuse, 0x40, RZ ;  /* 0x0000004005037824 */ /* 0x040fe200078e00ff */
[----:B------:R-:W-:Y:S03]  /*6840*/  LOP3.LUT R5, R5, 0xffe, RZ, 0xc0, !PT ;  /* 0x00000ffe05057812 */ /* 0x000fe600078ec0ff */
[----:B------:R-:W-:Y:S02]  /*6850*/  @P6 SHF.L.U32 R11, R99, 0x1f, RZ ;  /* 0x0000001f630b6819 */ /* 0x000fe400000006ff */
[----:B------:R-:W-:Y:S01]  /*6860*/  @P2 SEL R2, R9, R2, !P3 ;  /* 0x0000000209022207 */ /* 0x000fe20005800000 */
[----:B------:R-:W-:Y:S01]  /*6870*/  IMAD.IADD R48, R44, 0x1, -R5 ;  /* 0x000000012c307824 */ /* 0x000fe200078e0a05 */
[----:B------:R-:W1:Y:S01]  /*6880*/  @P6 SYNCS.PHASECHK.TRANS64.TRYWAIT P1, [R0+URZ+0x220], R11 ;  /* 0x0002200b000065a7 */ /* 0x000e6200080211ff */
[----:B------:R-:W-:Y:S02]  /*6890*/  LOP3.LUT R3, R3, 0xffffff80, RZ, 0xc0, !PT ;  /* 0xffffff8003037812 */ /* 0x000fe400078ec0ff */
[----:B------:R-:W-:Y:S03]  /*68a0*/  LOP3.LUT R2, R2, 0x1, RZ, 0xc0, !PT ;  /* 0x0000000102027812 */ /* 0x000fe600078ec0ff */
[----:B------:R-:W-:Y:S01]  /*68b0*/  IMAD.IADD R3, R46, 0x1, R3 ;  /* 0x000000012e037824 */ /* 0x000fe200078e0203 */
[----:B------:R-:W-:Y:S03]  /*68c0*/  ISETP.NE.U32.AND P5, PT, R2, 0x1, PT ;  /* 0x000000010200780c */ /* 0x000fe60003fa5070 */
[----:B------:R-:W-:Y:S01]  /*68d0*/  IMAD R48, R48, 0x100000, R3 ;  /* 0x0010000030307824 */ /* 0x000fe200078e0203 */
[----:B------:R-:W-:Y:S01]  /*68e0*/  P2R R72, PR, RZ, 0x20 ;  /* 0x00000020ff487803 */ /* 0x000fe20000000000 */
[----:B------:R3:W4:Y:S01]  /*68f0*/  SYNCS.PHASECHK.TRANS64.TRYWAIT P0, [R108+URZ+0x270], R7 ;  /* 0x000270076c0075a7 */ /* 0x00072200080011ff */
[----:B-1----:R-:W-:Y:S01]  /*6900*/  @P6 SEL R55, RZ, 0x1, !P1 ;  /* 0x00000001ff376807 */ /* 0x002fe20004800000 */
[----:B---3--:R-:W-:Y:S06]  /*6910*/  @!P6 BRA `(.L_x_118) ;  /* 0x000000000080e947 */ /* 0x008fec0003800000 */
[----:B------:R-:W-:Y:S01]  /*6920*/  @P5 IMAD R4, R100, 0x1000, R95 ;  /* 0x0000100064045824 */ /* 0x000fe200078e025f */
[----:B------:R-:W-:Y:S01]  /*6930*/  ISETP.NE.AND P1, PT, R55, RZ, PT ;  /* 0x000000ff3700720c */ /* 0x000fe20003f25270 */
[----:B------:R-:W-:Y:S01]  /*6940*/  BSSY B0, `(.L_x_119) ;  /* 0x000000b000007945 */ /* 0x000fe20003800000 */
[----:B------:R-:W-:Y:S01]  /*6950*/  CS2R R58, SRZ ;  /* 0x00000000003a7805 */ /* 0x000fe2000001ff00 */
[----:B------:R-:W-:Y:S01]  /*6960*/  @P5 VIADD R2, R4, UR49 ;  /* 0x0000003104025c36 */ /* 0x000fe20008000000 */
[----:B------:R-:W-:Y:S02]  /*6970*/  CS2R R56, SRZ ;  /* 0x0000000000387805 */ /* 0x000fe4000001ff00 */
[----:B------:R-:W-:Y:S02]  /*6980*/  CS2R R62, SRZ ;  /* 0x00000000003e7805 */ /* 0x000fe4000001ff00 */
[----:B------:R-:W-:Y:S01]  /*6990*/  CS2R R60, SRZ ;  /* 0x00000000003c7805 */ /* 0x000fe2000001ff00 */
[----:B------:R-:W-:Y:S04]  /*69a0*/  @P5 IMAD R2, R103, -0x10, R2 ;  /* 0xfffffff067025824 */ /* 0x000fe800078e0202 */
[----:B------:R-:W-:Y:S05]  /*69b0*/  @P1 BRA `(.L_x_120) ;  /* 0x00000000000c1947 */ /* 0x000fea0003800000 */
[----:B------:R-:W-:Y:S04]  /*69c0*/  SHF.L.U32 R3, R99, 0x1f, RZ ;  /* 0x0000001f63037819 */ /* 0x000fe800000006ff */
[----:B------:R-:W1:Y:S02]  /*69d0*/  SYNCS.PHASECHK.TRANS64.TRYWAIT P1, [R0+URZ+0x220], R3 ;  /* 0x00022003000075a7 */ /* 0x000e6400080211ff */
[----:B-1----:R-:W-:Y:S05]  /*69e0*/  @!P1 BRA `(.L_x_121) ;  /* 0x0000002c00e09947 */ /* 0x002fea0003800000 */
.L_x_120:
[----:B------:R-:W-:Y:S05]  /*69f0*/  BSYNC B0 ;  /* 0x0000000000007941 */ /* 0x000fea0003800000 */
.L_x_119:
[----:B------:R-:W-:Y:S01]  /*6a00*/  ISETP.NE.AND P1, PT, R72, RZ, PT ;  /* 0x000000ff4800720c */ /* 0x000fe20003f25270 */
[----:B-1----:R-:W-:Y:S02]  /*6a10*/  VIADD R3, R0, 0x230 ;  /* 0x0000023000037836 */ /* 0x002fe40000000000 */
[----:B------:R-:W-:Y:S02]  /*6a20*/  IMAD.U32 R0, RZ, RZ, UR37 ;  /* 0x00000025ff007e24 */ /* 0x000fe4000f8e00ff */
[----:B------:R-:W-:Y:S03]  /*6a30*/  VIADD R100, R100, 0x1 ;  /* 0x0000000164647836 */ /* 0x000fe60000000000 */
[----:B------:R-:W-:Y:S05]  /*6a40*/  PRMT R0, R0, 0x654, R3 ;  /* 0x0000065400007816 */ /* 0x000fea0000000003 */
[----:B------:R1:W3:Y:S04]  /*6a50*/  @P1 LDS.128 R56, [R4+UR49+0x400] ;  /* 0x0004003104381984 */ /* 0x0002e80008000c00 */
[----:B------:R1:W1:Y:S01]  /*6a60*/  @P1 LDS.128 R60, [R2+0x410] ;  /* 0x00041000023c1984 */ /* 0x0002620000000c00 */
[C---:B------:R-:W-:Y:S01]  /*6a70*/  ISETP.NE.AND P1, PT, R100.reuse, 0x2, PT ;  /* 0x000000026400780c */ /* 0x040fe20003f25270 */
[----:B------:R-:W-:Y:S01]  /*6a80*/  @!PT LDS RZ, [RZ] ;  /* 0x00000000fffff984 */ /* 0x000fe20000000800 */
[----:B------:R-:W-:Y:S01]  /*6a90*/  @!PT LDS RZ, [RZ] ;  /* 0x00000000fffff984 */ /* 0x000fe20000000800 */
[----:B------:R-:W-:Y:S01]  /*6aa0*/  @!PT LDS RZ, [RZ] ;  /* 0x00000000fffff984 */ /* 0x000fe20000000800 */
[----:B------:R-:W-:Y:S01]  /*6ab0*/  @!PT LDS RZ, [RZ] ;  /* 0x00000000fffff984 */ /* 0x000fe20000000800 */
[----:B------:R5:W-:Y:S06]  /*6ac0*/  MEMBAR.ALL.CTA ;  /* 0x0000000000007992 */ /* 0x000bec0000008000 */
[----:B-----5:R-:W5:Y:S01]  /*6ad0*/  FENCE.VIEW.ASYNC.S ;  /* 0x00000000000073c6 */ /* 0x020f620000000000 */
[----:B------:R-:W-:Y:S01]  /*6ae0*/  SEL R100, R100, RZ, P1 ;  /* 0x000000ff64647207 */ /* 0x000fe20000800000 */
[----:B-----5:R5:W-:Y:S02]  /*6af0*/  SYNCS.ARRIVE.TRANS64.RED.A1T0 RZ, [R0+URZ], RZ ;  /* 0x000000ff00ff79a7 */ /* 0x020be400081004ff */
[----:B-----5:R-:W-:Y:S04]  /*6b00*/  SEL R0, RZ, 0x1, P1 ;  /* 0x00000001ff007807 */ /* 0x020fe80000800000 */
[----:B---3--:R-:W-:Y:S02]  /*6b10*/  LOP3.LUT R99, R99, R0, RZ, 0x3c, !PT ;  /* 0x0000000063637212 */ /* 0x008fe400078e3cff */
.L_x_118:
[----:B------:R-:W-:Y:S05]  /*6b20*/  BSYNC B1 ;  /* 0x0000000000017941 */ /* 0x000fea0003800000 */
.L_x_117:
[----:B------:R-:W-:Y:S04]  /*6b30*/  SHF.R.U32.HI R3, RZ, 0x15, R48 ;  /* 0x00000015ff037819 */ /* 0x000fe80000011630 */
[----:B------:R-:W-:Y:S01]  /*6b40*/  LOP3.LUT P1, RZ, R3, 0x3, R96, 0x48, !PT ;  /* 0x0000000303ff7812 */ /* 0x000fe20007824860 */
[----:B------:R-:W-:Y:S01]  /*6b50*/  @!UPT UIADD3 URZ, UPT, UPT, URZ, URZ, URZ ;  /* 0x000000fffffff290 */ /* 0x000fe2000fffe0ff */
[----:B----4-:R-:W-:Y:S11]  /*6b60*/  @P0 BRA `(.L_x_122) ;  /* 0x0000000000080947 */ /* 0x010ff60003800000 */
[----:B------:R-:W3:Y:S02]  /*6b70*/  SYNCS.PHASECHK.TRANS64.TRYWAIT P0, [R108+URZ+0x270], R7 ;  /* 0x000270076c0075a7 */ /* 0x000ee400080011ff */
[----:B---3--:R-:W-:Y:S05]  /*6b80*/  @!P0 BRA `(.L_x_123) ;  /* 0x0000002c008c8947 */ /* 0x008fea0003800000 */
.L_x_122:
[----:B------:R-:W-:Y:S05]  /*6b90*/  @!P1 BRA `(.L_x_124) ;  /* 0x0000000000409947 */ /* 0x000fea0003800000 */
[----:B------:R-:W4:Y:S01]  /*6ba0*/  LDCU.64 UR8, c[0x4][0x70] ;  /* 0x01000e00ff0877ac */ /* 0x000f220008000a00 */
[----:B------:R-:W-:Y:S01]  /*6bb0*/  MOV R3, 0x0 ;  /* 0x0000000000037802 */ /* 0x000fe20000000f00 */
[----:B------:R-:W-:Y:S02]  /*6bc0*/  HFMA2 R12, -RZ, RZ, 0, 5.9604644775390625e-08 ;  /* 0x00000001ff0c7431 */ /* 0x000fe400000001ff */
[----:B------:R-:W-:Y:S02]  /*6bd0*/  IMAD.MOV.U32 R8, RZ, RZ, 0x192 ;  /* 0x00000192ff087424 */ /* 0x000fe400078e00ff */
[----:B------:R-:W-:Y:S01]  /*6be0*/  IMAD.MOV.U32 R13, RZ, RZ, RZ ;  /* 0x000000ffff0d7224 */ /* 0x000fe200078e00ff */
[----:B------:R-:W3:Y:S01]  /*6bf0*/  LDCU.64 UR6, c[0x4][0x78] ;  /* 0x01000f00ff0677ac */ /* 0x000ee20008000a00 */
[----:B-1----:R-:W1:Y:S01]  /*6c00*/  LDC.64 R2, c[0x4][R3] ;  /* 0x0100000003027b82 */ /* 0x002e620000000a00 */
[----:B------:R-:W5:Y:S01]  /*6c10*/  LDCU.64 UR4, c[0x4][0x10] ;  /* 0x01000200ff0477ac */ /* 0x000f620008000a00 */
[----:B----4-:R-:W-:Y:S01]  /*6c20*/  MOV R5, UR9 ;  /* 0x0000000900057c02 */ /* 0x010fe20008000f00 */
[----:B------:R-:W-:Y:S01]  /*6c30*/  IMAD.U32 R4, RZ, RZ, UR8 ;  /* 0x00000008ff047e24 */ /* 0x000fe2000f8e00ff */
[----:B---3--:R-:W-:Y:S01]  /*6c40*/  MOV R7, UR7 ;  /* 0x0000000700077c02 */ /* 0x008fe20008000f00 */
[----:B------:R-:W-:Y:S01]  /*6c50*/  IMAD.U32 R6, RZ, RZ, UR6 ;  /* 0x00000006ff067e24 */ /* 0x000fe2000f8e00ff */
[----:B-----5:R-:W-:Y:S01]  /*6c60*/  MOV R11, UR5 ;  /* 0x00000005000b7c02 */ /* 0x020fe20008000f00 */
[----:B------:R-:W-:Y:S02]  /*6c70*/  IMAD.U32 R10, RZ, RZ, UR4 ;  /* 0x00000004ff0a7e24 */ /* 0x000fe4000f8e00ff */
[----:B------:R-:W-:Y:S07]  /*6c80*/  LEPC R20, `(.L_x_124) ;  /* 0x000000001014794e */ /* 0x000fee0000000000 */
[----:B-12---:R-:W-:Y:S05]  /*6c90*/  CALL.ABS.NOINC R2 ;  /* 0x0000000002007343 */ /* 0x006fea0003c00000 */
.L_x_124:
[----:B------:R-:W-:Y:S05]  /*6ca0*/  WARPSYNC.ALL ;  /* 0x0000000000007948 */ /* 0x000fea0003800000 */
[----:B------:R-:W-:Y:S01]  /*6cb0*/  R2UR UR4, R48 ;  /* 0x00000000300472ca */ /* 0x000fe200000e0000 */
[----:B------:R-:W-:Y:S01]  /*6cc0*/  BSSY.RECONVERGENT B0, `(.L_x_125) ;  /* 0x00000a0000007945 */ /* 0x000fe20003800200 */
[C---:B------:R-:W-:Y:S02]  /*6cd0*/  SHF.L.U32 R51, R56.reuse, 0x10, RZ ;  /* 0x0000001038337819 */ /* 0x040fe400000006ff */
[C---:B------:R-:W-:Y:S02]  /*6ce0*/  PRMT R49, R56.reuse, 0x8880, RZ ;  /* 0x0000888038317816 */ /* 0x040fe400000000ff */
[----:B------:R-:W-:Y:S02]  /*6cf0*/  SHF.R.S32.HI R51, RZ, 0x18, R51 ;  /* 0x00000018ff337819 */ /* 0x000fe40000011433 */
[----:B------:R-:W-:Y:S02]  /*6d00*/  SHF.L.U32 R52, R56, 0x8, RZ ;  /* 0x0000000838347819 */ /* 0x000fe400000006ff */
[C---:B------:R-:W-:Y:S02]  /*6d10*/  PRMT R54, R58.reuse, 0x8880, RZ ;  /* 0x000088803a367816 */ /* 0x040fe400000000ff */
[----:B------:R-:W-:Y:S01]  /*6d20*/  SHF.L.U32 R53, R58, 0x8, RZ ;  /* 0x000000083a357819 */ /* 0x000fe200000006ff */
[----:B-1-3--:R-:W-:Y:S01]  /*6d30*/  LDTM.16dp32bit_t0_t15.x32 R4, tmem[UR4] ;  /* 0x00000004000479ee */ /* 0x00afe20008a80000 */
[----:B------:R-:W2:Y:S01]  /*6d40*/  LDTM.16dp32bit_t16_t31.x32 R4, tmem[UR4+0x20] ;  /* 0x00002004000479ee */ /* 0x000ea20008aa0000 */
[----:B------:R-:W-:Y:S02]  /*6d50*/  ISETP.NE.AND P6, PT, R64, RZ, PT ;  /* 0x000000ff4000720c */ /* 0x000fe40003fc5270 */
[----:B------:R-:W-:Y:S02]  /*6d60*/  IADD3 R74, PT, PT, R95, UR49, RZ ;  /* 0x000000315f4a7c10 */ /* 0x000fe4000fffe0ff */
[----:B------:R-:W-:Y:S02]  /*6d70*/  SHF.L.U32 R73, R97, 0x4, RZ ;  /* 0x0000000461497819 */ /* 0x000fe400000006ff */
[----:B------:R-:W-:Y:S02]  /*6d80*/  SHF.R.S32.HI R53, RZ, 0x18, R53 ;  /* 0x00000018ff357819 */ /* 0x000fe40000011435 */
[----:B------:R-:W-:Y:S02]  /*6d90*/  IADD3 R112, PT, PT, R74, R73, RZ ;  /* 0x000000494a707210 */ /* 0x000fe40007ffe0ff */
[----:B------:R-:W-:Y:S01]  /*6da0*/  ISETP.NE.AND P0, PT, R105, RZ, PT ;  /* 0x000000ff6900720c */ /* 0x000fe20003f05270 */
[C---:B--2---:R-:W-:Y:S02]  /*6db0*/  IMAD R0, R47.reuse, R4, RZ ;  /* 0x000000042f007224 */ /* 0x044fe400078e02ff */
[----:B------:R-:W-:Y:S02]  /*6dc0*/  IMAD R2, R47, R5, RZ ;  /* 0x000000052f027224 */ /* 0x000fe400078e02ff */
[----:B------:R-:W-:Y:S01]  /*6dd0*/  IMAD R0, R49, R50, R0 ;  /* 0x0000003231007224 */ /* 0x000fe200078e0200 */
[----:B------:R-:W-:Y:S01]  /*6de0*/  SHF.R.S32.HI R49, RZ, 0x18, R52 ;  /* 0x00000018ff317819 */ /* 0x000fe20000011434 */
[----:B------:R-:W-:Y:S01]  /*6df0*/  IMAD R3, R47, R6, RZ ;  /* 0x000000062f037224 */ /* 0x000fe200078e02ff */
[----:B------:R-:W-:Y:S01]  /*6e00*/  SHF.L.U32 R52, R57, 0x10, RZ ;  /* 0x0000001039347819 */ /* 0x000fe200000006ff */
[-C--:B------:R-:W-:Y:S01]  /*6e10*/  IMAD R2, R51, R50.reuse, R2 ;  /* 0x0000003233027224 */ /* 0x080fe200078e0202 */
[----:B------:R-:W-:Y:S01]  /*6e20*/  SHF.R.S32.HI R51, RZ, 0x18, R56 ;  /* 0x00000018ff337819 */ /* 0x000fe20000011438 */
[----:B------:R-:W-:Y:S02]  /*6e30*/  IMAD R7, R47, R7, RZ ;  /* 0x000000072f077224 */ /* 0x000fe400078e02ff */
[-C--:B------:R-:W-:Y:S01]  /*6e40*/  IMAD R3, R49, R50.reuse, R3 ;  /* 0x0000003231037224 */ /* 0x080fe200078e0203 */
[----:B------:R-:W-:Y:S01]  /*6e50*/  PRMT R49, R57, 0x8880, RZ ;  /* 0x0000888039317816 */ /* 0x000fe200000000ff */
[----:B------:R-:W-:Y:S01]  /*6e60*/  IMAD R7, R51, R50, R7 ;  /* 0x0000003233077224 */ /* 0x000fe200078e0207 */
[----:B------:R-:W-:Y:S01]  /*6e70*/  SHF.R.S32.HI R51, RZ, 0x18, R52 ;  /* 0x00000018ff337819 */ /* 0x000fe20000011434 */
[----:B------:R-:W-:Y:S02]  /*6e80*/  IMAD R4, R47, R8, RZ ;  /* 0x000000082f047224 */ /* 0x000fe400078e02ff */
[----:B------:R-:W-:Y:S01]  /*6e90*/  IMAD.SHL.U32 R52, R57, 0x100, RZ ;  /* 0x0000010039347824 */ /* 0x000fe200078e00ff */
[----:B------:R-:W-:Y:S01]  /*6ea0*/  I2IP.S8.S32.SAT R65, R7, R3, RZ ;  /* 0x0000000307417239 */ /* 0x000fe200000014ff */
[----:B------:R-:W-:Y:S02]  /*6eb0*/  IMAD R5, R47, R9, RZ ;  /* 0x000000092f057224 */ /* 0x000fe400078e02ff */
[----:B------:R-:W-:Y:S01]  /*6ec0*/  IMAD R4, R49, R50, R4 ;  /* 0x0000003231047224 */ /* 0x000fe200078e0204 */
[----:B------:R-:W-:Y:S01]  /*6ed0*/  SHF.R.S32.HI R49, RZ, 0x18, R52 ;  /* 0x00000018ff317819 */ /* 0x000fe20000011434 */
[----:B------:R-:W-:Y:S01]  /*6ee0*/  IMAD R6, R47, R10, RZ ;  /* 0x0000000a2f067224 */ /* 0x000fe200078e02ff */
[----:B------:R-:W-:Y:S01]  /*6ef0*/  I2IP.S8.S32.SAT R64, R2, R0, R65 ;  /* 0x0000000002407239 */ /* 0x000fe20000001441 */
[-C--:B------:R-:W-:Y:S01]  /*6f00*/  IMAD R5, R51, R50.reuse, R5 ;  /* 0x0000003233057224 */ /* 0x080fe200078e0205 */
[----:B------:R-:W-:Y:S01]  /*6f10*/  SHF.L.U32 R52, R58, 0x10, RZ ;  /* 0x000000103a347819 */ /* 0x000fe200000006ff */
[----:B------:R-:W-:Y:S01]  /*6f20*/  IMAD R11, R47, R11, RZ ;  /* 0x0000000b2f0b7224 */ /* 0x000fe200078e02ff */
[----:B------:R-:W-:Y:S01]  /*6f30*/  SHF.R.S32.HI R51, RZ, 0x18, R57 ;  /* 0x00000018ff337819 */ /* 0x000fe20000011439 */
[----:B------:R-:W-:Y:S01]  /*6f40*/  IMAD R6, R49, R50, R6 ;  /* 0x0000003231067224 */ /* 0x000fe200078e0206 */
[----:B------:R-:W-:Y:S01]  /*6f50*/  SHF.R.S32.HI R52, RZ, 0x18, R52 ;  /* 0x00000018ff347819 */ /* 0x000fe20000011434 */
[C---:B------:R-:W-:Y:S02]  /*6f60*/  IMAD R8, R47.reuse, R12, RZ ;  /* 0x0000000c2f087224 */ /* 0x040fe400078e02ff */
[----:B------:R-:W-:Y:S02]  /*6f70*/  IMAD.MOV.U32 R49, RZ, RZ, R54 ;  /* 0x000000ffff317224 */ /* 0x000fe400078e0036 */
[----:B------:R-:W-:Y:S02]  /*6f80*/  IMAD R9, R47, R13, RZ ;  /* 0x0000000d2f097224 */ /* 0x000fe400078e02ff */
[----:B------:R-:W-:Y:S01]  /*6f90*/  IMAD R11, R51, R50, R11 ;  /* 0x00000032330b7224 */ /* 0x000fe200078e020b */
[----:B------:R-:W-:Y:S01]  /*6fa0*/  SHF.R.S32.HI R51, RZ, 0x18, R58 ;  /* 0x00000018ff337819 */ /* 0x000fe2000001143a */
[----:B------:R-:W-:Y:S02]  /*6fb0*/  IMAD R10, R47, R14, RZ ;  /* 0x0000000e2f0a7224 */ /* 0x000fe400078e02ff */
[----:B------:R-:W-:Y:S01]  /*6fc0*/  IMAD R8, R49, R50, R8 ;  /* 0x0000003231087224 */ /* 0x000fe200078e0208 */
[----:B------:R-:W-:Y:S01]  /*6fd0*/  I2IP.S8.S32.SAT R65, R11, R6, RZ ;  /* 0x000000060b417239 */ /* 0x000fe200000014ff */
[----:B------:R-:W-:Y:S01]  /*6fe0*/  IMAD R15, R47, R15, RZ ;  /* 0x0000000f2f0f7224 */ /* 0x000fe200078e02ff */
[----:B------:R-:W-:Y:S01]  /*6ff0*/  PRMT R49, R59, 0x8880, RZ ;  /* 0x000088803b317816 */ /* 0x000fe200000000ff */
[----:B------:R-:W-:Y:S01]  /*7000*/  IMAD R9, R52, R50, R9 ;  /* 0x0000003234097224 */ /* 0x000fe200078e0209 */
[----:B------:R-:W-:Y:S01]  /*7010*/  I2IP.S8.S32.SAT R65, R5, R4, R65 ;  /* 0x0000000405417239 */ /* 0x000fe20000001441 */
[-C--:B------:R-:W-:Y:S01]  /*7020*/  IMAD R10, R53, R50.reuse, R10 ;  /* 0x00000032350a7224 */ /* 0x080fe200078e020a */
[----:B------:R-:W-:Y:S01]  /*7030*/  SHF.L.U32 R53, R59, 0x8, RZ ;  /* 0x000000083b357819 */ /* 0x000fe200000006ff */
[----:B------:R-:W-:Y:S01]  /*7040*/  IMAD R15, R51, R50, R15 ;  /* 0x00000032330f7224 */ /* 0x000fe200078e020f */
[----:B------:R-:W-:Y:S01]  /*7050*/  SHF.L.U32 R51, R59, 0x10, RZ ;  /* 0x000000103b337819 */ /* 0x000fe200000006ff */
[C---:B------:R-:W-:Y:S01]  /*7060*/  IMAD R12, R47.reuse, R16, RZ ;  /* 0x000000102f0c7224 */ /* 0x040fe200078e02ff */
[----:B------:R-:W-:Y:S01]  /*7070*/  SHF.R.S32.HI R53, RZ, 0x18, R53 ;  /* 0x00000018ff357819 */ /* 0x000fe20000011435 */
[C---:B------:R-:W-:Y:S01]  /*7080*/  IMAD R13, R47.reuse, R17, RZ ;  /* 0x000000112f0d7224 */ /* 0x040fe200078e02ff */
[----:B------:R-:W-:Y:S01]  /*7090*/  SHF.R.S32.HI R51, RZ, 0x18, R51 ;  /* 0x00000018ff337819 */ /* 0x000fe20000011433 */
[----:B------:R-:W-:Y:S01]  /*70a0*/  IMAD R14, R47, R18, RZ ;  /* 0x000000122f0e7224 */ /* 0x000fe200078e02ff */
[----:B------:R-:W-:Y:S01]  /*70b0*/  I2IP.S8.S32.SAT R66, R15, R10, RZ ;  /* 0x0000000a0f427239 */ /* 0x000fe200000014ff */
[----:B------:R-:W-:Y:S01]  /*70c0*/  IMAD R12, R49, R50, R12 ;  /* 0x00000032310c7224 */ /* 0x000fe200078e020c */
[----:B------:R-:W-:Y:S01]  /*70d0*/  SHF.R.S32.HI R49, RZ, 0x18, R59 ;  /* 0x00000018ff317819 */ /* 0x000fe2000001143b */
[----:B------:R-:W-:Y:S01]  /*70e0*/  IMAD R19, R47, R19, RZ ;  /* 0x000000132f137224 */ /* 0x000fe200078e02ff */
[----:B------:R-:W-:Y:S01]  /*70f0*/  I2IP.S8.S32.SAT R66, R9, R8, R66 ;  /* 0x0000000809427239 */ /* 0x000fe20000001442 */
[-C--:B------:R-:W-:Y:S01]  /*7100*/  IMAD R13, R51, R50.reuse, R13 ;  /* 0x00000032330d7224 */ /* 0x080fe200078e020d */
[C---:B------:R-:W-:Y:S01]  /*7110*/  PRMT R51, R60.reuse, 0x8880, RZ ;  /* 0x000088803c337816 */ /* 0x040fe200000000ff */
[-C--:B------:R-:W-:Y:S01]  /*7120*/  IMAD R14, R53, R50.reuse, R14 ;  /* 0x00000032350e7224 */ /* 0x080fe200078e020e */
[----:B------:R-:W-:Y:S01]  /*7130*/  PRMT R53, R61, 0x8880, RZ ;  /* 0x000088803d357816 */ /* 0x000fe200000000ff */
[----:B------:R-:W-:Y:S01]  /*7140*/  IMAD R19, R49, R50, R19 ;  /* 0x0000003231137224 */ /* 0x000fe200078e0213 */
[----:B------:R-:W-:Y:S01]  /*7150*/  MOV R49, R51 ;  /* 0x0000003300317202 */ /* 0x000fe20000000f00 */
[----:B------:R-:W-:Y:S02]  /*7160*/  IMAD R16, R47, R20, RZ ;  /* 0x000000142f107224 */ /* 0x000fe400078e02ff */
[C---:B------:R-:W-:Y:S01]  /*7170*/  IMAD.U32 R52, R60.reuse, 0x10000, RZ ;  /* 0x000100003c347824 */ /* 0x040fe200078e00ff */
[----:B------:R-:W-:Y:S01]  /*7180*/  I2IP.S8.S32.SAT R67, R19, R14, RZ ;  /* 0x0000000e13437239 */ /* 0x000fe200000014ff */
[----:B------:R-:W-:Y:S01]  /*7190*/  IMAD R16, R49, R50, R16 ;  /* 0x0000003231107224 */ /* 0x000fe200078e0210 */
[----:B------:R-:W-:Y:S01]  /*71a0*/  SHF.L.U32 R49, R60, 0x8, RZ ;  /* 0x000000083c317819 */ /* 0x000fe200000006ff */
[C---:B------:R-:W-:Y:S01]  /*71b0*/  IMAD R17, R47.reuse, R21, RZ ;  /* 0x000000152f117224 */ /* 0x040fe200078e02ff */
[----:B------:R-:W-:Y:S01]  /*71c0*/  SHF.R.S32.HI R51, RZ, 0x18, R52 ;  /* 0x00000018ff337819 */ /* 0x000fe20000011434 */
[C---:B------:R-:W-:Y:S01]  /*71d0*/  IMAD R18, R47.reuse, R22, RZ ;  /* 0x000000162f127224 */ /* 0x040fe200078e02ff */
[----:B------:R-:W-:Y:S01]  /*71e0*/  SHF.R.S32.HI R49, RZ, 0x18, R49 ;  /* 0x00000018ff317819 */ /* 0x000fe20000011431 */
[----:B------:R-:W-:Y:S01]  /*71f0*/  IMAD R23, R47, R23, RZ ;  /* 0x000000172f177224 */ /* 0x000fe200078e02ff */
[----:B------:R-:W-:Y:S01]  /*7200*/  I2IP.S8.S32.SAT R67, R13, R12, R67 ;  /* 0x0000000c0d437239 */ /* 0x000fe20000001443 */
[----:B------:R-:W-:Y:S01]  /*7210*/  IMAD R17, R51, R50, R17 ;  /* 0x0000003233117224 */ /* 0x000fe200078e0211 */
[C---:B------:R-:W-:Y:S01]  /*7220*/  SHF.L.U32 R52, R61.reuse, 0x10, RZ ;  /* 0x000000103d347819 */ /* 0x040fe200000006ff */
[----:B------:R-:W-:Y:S01]  /*7230*/  IMAD.SHL.U32 R54, R61, 0x100, RZ ;  /* 0x000001003d367824 */ /* 0x000fe200078e00ff */
[----:B------:R-:W-:Y:S01]  /*7240*/  SHF.R.S32.HI R51, RZ, 0x18, R60 ;  /* 0x00000018ff337819 */ /* 0x000fe2000001143c */
[----:B------:R-:W-:Y:S01]  /*7250*/  IMAD R20, R47, R24, RZ ;  /* 0x000000182f147224 */ /* 0x000fe200078e02ff */
[----:B------:R1:W-:Y:S01]  /*7260*/  STS.128 [R95+UR49+0x2400], R64 ;  /* 0x002400405f007988 */ /* 0x0003e20008000c31 */
[-C--:B------:R-:W-:Y:S01]  /*7270*/  IMAD R18, R49, R50.reuse, R18 ;  /* 0x0000003231127224 */ /* 0x080fe200078e0212 */
[----:B------:R-:W-:Y:S01]  /*7280*/  SHF.R.S32.HI R52, RZ, 0x18, R52 ;  /* 0x00000018ff347819 */ /* 0x000fe20000011434 */
[----:B------:R-:W-:Y:S01]  /*7290*/  IMAD R21, R47, R25, RZ ;  /* 0x000000192f157224 */ /* 0x000fe200078e02ff */
[----:B------:R-:W-:Y:S01]  /*72a0*/  SHF.R.S32.HI R49, RZ, 0x18, R54 ;  /* 0x00000018ff317819 */ /* 0x000fe20000011436 */
[----:B------:R-:W-:Y:S01]  /*72b0*/  IMAD R23, R51, R50, R23 ;  /* 0x0000003233177224 */ /* 0x000fe200078e0217 */
[----:B------:R-:W-:Y:S01]  /*72c0*/  SHF.R.S32.HI R51, RZ, 0x18, R61 ;  /* 0x00000018ff337819 */ /* 0x000fe2000001143d */
[----:B------:R-:W-:Y:S01]  /*72d0*/  IMAD R22, R47, R26, RZ ;  /* 0x0000001a2f167224 */ /* 0x000fe200078e02ff */
[----:B------:R-:W-:Y:S01]  /*72e0*/  SHF.R.S32.HI R54, RZ, 0x18, R63 ;  /* 0x00000018ff367819 */ /* 0x000fe2000001143f */
[----:B------:R-:W-:Y:S01]  /*72f0*/  IMAD R20, R53, R50, R20 ;  /* 0x0000003235147224 */ /* 0x000fe200078e0214 */
[----:B------:R-:W-:Y:S01]  /*7300*/  I2IP.S8.S32.SAT R68, R23, R18, RZ ;  /* 0x0000001217447239 */ /* 0x000fe200000014ff */
[----:B------:R-:W-:Y:S01]  /*7310*/  IMAD R27, R47, R27, RZ ;  /* 0x0000001b2f1b7224 */ /* 0x000fe200078e02ff */
[----:B------:R-:W-:Y:S01]  /*7320*/  SHF.L.U32 R53, R62, 0x8, RZ ;  /* 0x000000083e357819 */ /* 0x000fe200000006ff */
[-C--:B------:R-:W-:Y:S01]  /*7330*/  IMAD R21, R52, R50.reuse, R21 ;  /* 0x0000003234157224 */ /* 0x080fe200078e0215 */
[C---:B------:R-:W-:Y:S01]  /*7340*/  SHF.L.U32 R52, R62.reuse, 0x10, RZ ;  /* 0x000000103e347819 */ /* 0x040fe200000006ff */
[----:B------:R-:W-:Y:S01]  /*7350*/  IMAD R22, R49, R50, R22 ;  /* 0x0000003231167224 */ /* 0x000fe200078e0216 */
[----:B------:R-:W-:Y:S01]  /*7360*/  PRMT R49, R62, 0x8880, RZ ;  /* 0x000088803e317816 */ /* 0x000fe200000000ff */
[----:B------:R-:W-:Y:S01]  /*7370*/  IMAD R24, R47, R28, RZ ;  /* 0x0000001c2f187224 */ /* 0x000fe200078e02ff */
[----:B------:R-:W-:Y:S01]  /*7380*/  I2IP.S8.S32.SAT R68, R17, R16, R68 ;  /* 0x0000001011447239 */ /* 0x000fe20000001444 */
[----:B------:R-:W-:Y:S01]  /*7390*/  IMAD R27, R51, R50, R27 ;  /* 0x00000032331b7224 */ /* 0x000fe200078e021b */
[----:B------:R-:W-:Y:S01]  /*73a0*/  SHF.R.S32.HI R51, RZ, 0x18, R52 ;  /* 0x00000018ff337819 */ /* 0x000fe20000011434 */
[C---:B------:R-:W-:Y:S01]  /*73b0*/  IMAD R25, R47.reuse, R29, RZ ;  /* 0x0000001d2f197224 */ /* 0x040fe200078e02ff */
[----:B------:R-:W-:Y:S01]  /*73c0*/  SHF.R.S32.HI R53, RZ, 0x18, R53 ;  /* 0x00000018ff357819 */ /* 0x000fe20000011435 */
[----:B------:R-:W-:Y:S01]  /*73d0*/  IMAD R26, R47, R30, RZ ;  /* 0x0000001e2f1a7224 */ /* 0x000fe200078e02ff */
[----:B------:R-:W-:Y:S01]  /*73e0*/  I2IP.S8.S32.SAT R69, R27, R22, RZ ;  /* 0x000000161b457239 */ /* 0x000fe200000014ff */
[-C--:B------:R-:W-:Y:S01]  /*73f0*/  IMAD R24, R49, R50.reuse, R24 ;  /* 0x0000003231187224 */ /* 0x080fe200078e0218 */
[----:B------:R-:W-:Y:S01]  /*7400*/  SHF.L.U32 R52, R63, 0x10, RZ ;  /* 0x000000103f347819 */ /* 0x000fe200000006ff */
[----:B------:R-:W-:Y:S01]  /*7410*/  IMAD R25, R51, R50, R25 ;  /* 0x0000003233197224 */ /* 0x000fe200078e0219 */
[----:B------:R-:W-:Y:S01]  /*7420*/  I2IP.S8.S32.SAT R69, R21, R20, R69 ;  /* 0x0000001415457239 */ /* 0x000fe20000001445 */
[----:B------:R-:W-:Y:S01]  /*7430*/  IMAD R26, R53, R50, R26 ;  /* 0x00000032351a7224 */ /* 0x000fe200078e021a */
[----:B------:R-:W-:Y:S01]  /*7440*/  SHF.R.S32.HI R49, RZ, 0x18, R62 ;  /* 0x00000018ff317819 */ /* 0x000fe2000001143e */
[----:B------:R-:W-:Y:S01]  /*7450*/  IMAD R31, R47, R31, RZ ;  /* 0x0000001f2f1f7224 */ /* 0x000fe200078e02ff */
[C---:B------:R-:W-:Y:S01]  /*7460*/  PRMT R51, R63.reuse, 0x8880, RZ ;  /* 0x000088803f337816 */ /* 0x040fe200000000ff */
[----:B------:R-:W-:Y:S01]  /*7470*/  IMAD.SHL.U32 R53, R63, 0x100, RZ ;  /* 0x000001003f357824 */ /* 0x000fe200078e00ff */
[----:B------:R-:W-:Y:S01]  /*7480*/  SHF.R.S32.HI R52, RZ, 0x18, R52 ;  /* 0x00000018ff347819 */ /* 0x000fe20000011434 */
[C---:B------:R-:W-:Y:S02]  /*7490*/  IMAD R28, R47.reuse, R32, RZ ;  /* 0x000000202f1c7224 */ /* 0x040fe400078e02ff */
[----:B------:R-:W-:Y:S01]  /*74a0*/  IMAD R29, R47, R33, RZ ;  /* 0x000000212f1d7224 */ /* 0x000fe200078e02ff */
[----:B------:R-:W-:Y:S01]  /*74b0*/  SHF.R.S32.HI R53, RZ, 0x18, R53 ;  /* 0x00000018ff357819 */ /* 0x000fe20000011435 */
[-C--:B------:R-:W-:Y:S02]  /*74c0*/  IMAD R31, R49, R50.reuse, R31 ;  /* 0x00000032311f7224 */ /* 0x080fe400078e021f */
[----:B------:R-:W-:Y:S02]  /*74d0*/  IMAD R28, R51, R50, R28 ;  /* 0x00000032331c7224 */ /* 0x000fe400078e021c */
[----:B------:R-:W-:Y:S01]  /*74e0*/  IMAD R30, R47, R34, RZ ;  /* 0x000000222f1e7224 */ /* 0x000fe200078e02ff */
[----:B------:R-:W-:Y:S01]  /*74f0*/  I2IP.S8.S32.SAT R75, R31, R26, RZ ;  /* 0x0000001a1f4b7239 */ /* 0x000fe200000014ff */
[----:B------:R-:W-:Y:S02]  /*7500*/  IMAD R29, R52, R50, R29 ;  /* 0x00000032341d7224 */ /* 0x000fe400078e021d */
[----:B------:R-:W-:Y:S01]  /*7510*/  IMAD R35, R47, R35, RZ ;  /* 0x000000232f237224 */ /* 0x000fe200078e02ff */
[----:B------:R-:W-:Y:S01]  /*7520*/  I2IP.S8.S32.SAT R70, R25, R24, R75 ;  /* 0x0000001819467239 */ /* 0x000fe2000000144b */
[-C--:B------:R-:W-:Y:S01]  /*7530*/  IMAD R30, R53, R50.reuse, R30 ;  /* 0x00000032351e7224 */ /* 0x080fe200078e021e */
[----:B------:R-:W-:Y:S01]  /*7540*/  LEA R75, R100, UR49, 0x3 ;  /* 0x00000031644b7c11 */ /* 0x000fe2000f8e18ff */
[----:B------:R-:W-:Y:S05]  /*7550*/  IMAD R35, R54, R50, R35 ;  /* 0x0000003236237224 */ /* 0x000fea00078e0223 */
[----:B------:R-:W-:Y:S04]  /*7560*/  I2IP.S8.S32.SAT R76, R35, R30, RZ ;  /* 0x0000001e234c7239 */ /* 0x000fe800000014ff */
[----:B------:R-:W-:Y:S02]  /*7570*/  I2IP.S8.S32.SAT R71, R29, R28, R76 ;  /* 0x0000001c1d477239 */ /* 0x000fe4000000144c */
[----:B------:R-:W-:Y:S03]  /*7580*/  @P6 SHF.L.U32 R76, R99, 0x1f, RZ ;  /* 0x0000001f634c6819 */ /* 0x000fe600000006ff */
[----:B------:R1:W-:Y:S01]  /*7590*/  STS.128 [R112+0x2410], R68 ;  /* 0x0024104470007388 */ /* 0x0003e20000000c00 */
[----:B------:R-:W-:Y:S01]  /*75a0*/  @!PT LDS RZ, [RZ] ;  /* 0x00000000fffff984 */ /* 0x000fe20000000800 */
[----:B------:R-:W-:Y:S01]  /*75b0*/  @!PT LDS RZ, [RZ] ;  /* 0x00000000fffff984 */ /* 0x000fe20000000800 */
[----:B------:R-:W-:Y:S01]  /*75c0*/  @!PT LDS RZ, [RZ] ;  /* 0x00000000fffff984 */ /* 0x000fe20000000800 */
[----:B------:R-:W-:Y:S01]  /*75d0*/  @!PT LDS RZ, [RZ] ;  /* 0x00000000fffff984 */ /* 0x000fe20000000800 */
[----:B------:R2:W-:Y:S07]  /*75e0*/  MEMBAR.ALL.CTA ;  /* 0x0000000000007992 */ /* 0x0005ee0000008000 */
[----:B--2---:R-:W2:Y:S02]  /*75f0*/  FENCE.VIEW.ASYNC.S ;  /* 0x00000000000073c6 */ /* 0x004ea40000000000 */
[----:B--2---:R-:W-:Y:S06]  /*7600*/  BAR.SYNC.DEFER_BLOCKING 0x1, 0x80 ;  /* 0x0042000000007b1d */ /* 0x004fec0000010000 */
[----:B------:R-:W-:Y:S05]  /*7610*/  @P0 BRA `(.L_x_126) ;  /* 0x0000000000280947 */ /* 0x000fea0003800000 */
[----:B------:R-:W-:Y:S02]  /*7620*/  UIADD3 UR4, UPT, UPT, UR49, 0x2400, URZ ;  /* 0x0000240031047890 */ /* 0x000fe4000fffe0ff */
[----:B------:R-:W-:Y:S01]  /*7630*/  UIADD3 UR6, UP0, UPT, UR52, 0x680, URZ ;  /* 0x0000068034067890 */ /* 0x000fe2000ff1e0ff */
[----:B------:R-:W-:Y:S03]  /*7640*/  UMOV UR43, UR36 ;  /* 0x00000024002b7c82 */ /* 0x000fe60008000000 */
[----:B------:R-:W-:Y:S01]  /*7650*/  MOV R104, UR4 ;  /* 0x0000000400687c02 */ /* 0x000fe20008000f00 */
[----:B------:R-:W-:Y:S03]  /*7660*/  UIADD3.X UR7, UPT, UPT, URZ, UR53, URZ, UP0, !UPT ;  /* 0x00000035ff077290 */ /* 0x000fe600087fe4ff */
[----:B------:R-:W-:Y:S11]  /*7670*/  R2UR UR40, R104 ;  /* 0x00000000682872ca */ /* 0x000ff600000e0000 */
[----:B------:R-:W-:Y:S02]  /*7680*/  @!UPT UIADD3 URZ, UPT, UPT, URZ, URZ, URZ ;  /* 0x000000fffffff290 */ /* 0x000fe4000fffe0ff */
[----:B------:R2:W-:Y:S01]  /*7690*/  UTMASTG.3D [UR40], [UR6] ;  /* 0x00000028060073b5 */ /* 0x0005e20008010000 */
[----:B------:R0:W-:Y:S01]  /*76a0*/  UTMACMDFLUSH ;  /* 0x00000000000079b7 */ /* 0x0001e20000000000 */
[----:B--2---:R-:W-:Y:S04]  /*76b0*/  DEPBAR.LE SB0, 0x1 ;  /* 0x000080400000791a */ /* 0x004fe80000000000 */
.L_x_126:
[----:B------:R-:W-:Y:S05]  /*76c0*/  BSYNC.RECONVERGENT B0 ;  /* 0x0000000000007941 */ /* 0x000fea0003800200 */
.L_x_125:
[----:B------:R-:W-:Y:S06]  /*76d0*/  BAR.SYNC.DEFER_BLOCKING 0x1, 0x80 ;  /* 0x0042000000007b1d */ /* 0x000fec0000010000 */
[----:B------:R-:W2:Y:S01]  /*76e0*/  @P6 SYNCS.PHASECHK.TRANS64.TRYWAIT P0, [R75+URZ+0x220], R76 ;  /* 0x0002204c4b0065a7 */ /* 0x000ea200080011ff */
[----:B------:R-:W-:Y:S01]  /*76f0*/  BSSY B1, `(.L_x_127) ;  /* 0x000001f000017945 */ /* 0x000fe20003800000 */
[----:B--2---:R-:W-:Y:S03]  /*7700*/  @P6 SEL R55, RZ, 0x1, !P0 ;  /* 0x00000001ff376807 */ /* 0x004fe60004000000 */
[----:B------:R-:W-:Y:S05]  /*7710*/  @!P6 BRA `(.L_x_128) ;  /* 0x000000000070e947 */ /* 0x000fea0003800000 */
[----:B------:R-:W-:Y:S01]  /*7720*/  ISETP.NE.AND P1, PT, R72, RZ, PT ;  /* 0x000000ff4800720c */ /* 0x000fe20003f25270 */
[----:B------:R-:W-:Y:S01]  /*7730*/  BSSY B0, `(.L_x_129) ;  /* 0x0000008000007945 */ /* 0x000fe20003800000 */
[----:B------:R-:W-:Y:S11]  /*7740*/  ISETP.NE.AND P0, PT, R55, RZ, PT ;  /* 0x000000ff3700720c */ /* 0x000ff60003f05270 */
[----:B------:R-:W-:Y:S04]  /*7750*/  @P1 IMAD R74, R100, 0x1000, R74 ;  /* 0x00001000644a1824 */ /* 0x000fe800078e024a */
[----:B------:R-:W-:Y:S01]  /*7760*/  @P1 IMAD.IADD R73, R73, 0x1, R74 ;  /* 0x0000000149491824 */ /* 0x000fe200078e024a */
[----:B------:R-:W-:Y:S06]  /*7770*/  @P0 BRA `(.L_x_130) ;  /* 0x00000000000c0947 */ /* 0x000fec0003800000 */
[----:B------:R-:W-:Y:S04]  /*7780*/  SHF.L.U32 R0, R99, 0x1f, RZ ;  /* 0x0000001f63007819 */ /* 0x000fe800000006ff */
[----:B------:R-:W2:Y:S02]  /*7790*/  SYNCS.PHASECHK.TRANS64.TRYWAIT P0, [R75+URZ+0x220], R0 ;  /* 0x000220004b0075a7 */ /* 0x000ea400080011ff */
[----:B--2---:R-:W-:Y:S05]  /*77a0*/  @!P0 BRA `(.L_x_131) ;  /* 0x0000002000988947 */ /* 0x004fea0003800000 */
.L_x_130:
[----:B------:R-:W-:Y:S05]  /*77b0*/  BSYNC B0 ;  /* 0x0000000000007941 */ /* 0x000fea0003800000 */
.L_x_129:
[----:B------:R-:W-:Y:S01]  /*77c0*/  ISETP.NE.AND P0, PT, R72, RZ, PT ;  /* 0x000000ff4800720c */ /* 0x000fe20003f05270 */
[----:B--2---:R-:W-:Y:S02]  /*77d0*/  VIADD R75, R75, 0x230 ;  /* 0x000002304b4b7836 */ /* 0x004fe40000000000 */
[----:B------:R-:W-:Y:S02]  /*77e0*/  IMAD.U32 R0, RZ, RZ, UR37 ;  /* 0x00000025ff007e24 */ /* 0x000fe4000f8e00ff */
[----:B------:R-:W-:Y:S03]  /*77f0*/  VIADD R100, R100, 0x1 ;  /* 0x0000000164647836 */ /* 0x000fe60000000000 */
[----:B------:R-:W-:Y:S05]  /*7800*/  PRMT R0, R0, 0x654, R75 ;  /* 0x0000065400007816 */ /* 0x000fea000000004b */
[----:B------:R2:W3:Y:S04]  /*7810*/  @P0 LDS.128 R56, [R74+0x400] ;  /* 0x000400004a380984 */ /* 0x0004e80000000c00 */
[----:B------:R2:W4:Y:S01]  /*7820*/  @P0 LDS.128 R60, [R73+0x410] ;  /* 0x00041000493c0984 */ /* 0x0005220000000c00 */
        /* <DEDUP_REMOVED lines=10> */
[----:B--23--:R-:W-:Y:S02]  /*78d0*/  LOP3.LUT R99, R99, R0, RZ, 0x3c, !PT ;  /* 0x0000000063637212 */ /* 0x00cfe400078e3cff */
.L_x_128:
[----:B------:R-:W-:Y:S05]  /*78e0*/  BSYNC B1 ;  /* 0x0000000000017941 */ /* 0x000fea0003800000 */
.L_x_127:
[----:B------:R-:W-:Y:S05]  /*78f0*/  VIADD R3, R48, 0x40 ;  /* 0x0000004030037836 */ /* 0x000fea0000000000 */
[----:B------:R-:W-:Y:S04]  /*7900*/  SHF.R.U32.HI R3, RZ, 0x15, R3 ;  /* 0x00000015ff037819 */ /* 0x000fe80000011603 */
[----:B------:R-:W-:Y:S11]  /*7910*/  LOP3.LUT P0, RZ, R3, 0x3, R96, 0x48, !PT ;  /* 0x0000000303ff7812 */ /* 0x000ff60007804860 */
[----:B------:R-:W-:Y:S02]  /*7920*/  @!UPT UIADD3 URZ, UPT, UPT, URZ, URZ, URZ ;  /* 0x000000fffffff290 */ /* 0x000fe4000fffe0ff */
[----:B------:R-:W-:Y:S05]  /*7930*/  @!P0 BRA `(.L_x_132) ;  /* 0x0000000000408947 */ /* 0x000fea0003800000 */
[----:B------:R-:W2:Y:S01]  /*7940*/  LDCU.64 UR8, c[0x4][0x70] ;  /* 0x01000e00ff0877ac */ /* 0x000ea20008000a00 */
[----:B------:R-:W-:Y:S01]  /*7950*/  MOV R3, 0x0 ;  /* 0x0000000000037802 */ /* 0x000fe20000000f00 */
[----:B------:R-:W-:Y:S02]  /*7960*/  HFMA2 R12, -RZ, RZ, 0, 5.9604644775390625e-08 ;  /* 0x00000001ff0c7431 */ /* 0x000fe400000001ff */
[----:B------:R-:W-:Y:S02]  /*7970*/  IMAD.MOV.U32 R8, RZ, RZ, 0x192 ;  /* 0x00000192ff087424 */ /* 0x000fe400078e00ff */
[----:B------:R-:W-:Y:S01]  /*7980*/  IMAD.MOV.U32 R13, RZ, RZ, RZ ;  /* 0x000000ffff0d7224 */ /* 0x000fe200078e00ff */
[----:B------:R-:W3:Y:S01]  /*7990*/  LDCU.64 UR6, c[0x4][0x78] ;  /* 0x01000f00ff0677ac */ /* 0x000ee20008000a00 */
[----:B------:R-:W1:Y:S01]  /*79a0*/  LDC.64 R2, c[0x4][R3] ;  /* 0x0100000003027b82 */ /* 0x000e620000000a00 */
[----:B------:R-:W5:Y:S01]  /*79b0*/  LDCU.64 UR4, c[0x4][0x10] ;  /* 0x01000200ff0477ac */ /* 0x000f620008000a00 */
[----:B--2---:R-:W-:Y:S01]  /*79c0*/  MOV R5, UR9 ;  /* 0x0000000900057c02 */ /* 0x004fe20008000f00 */
[----:B------:R-:W-:Y:S01]  /*79d0*/  IMAD.U32 R4, RZ, RZ, UR8 ;  /* 0x00000008ff047e24 */ /* 0x000fe2000f8e00ff */
[----:B---3--:R-:W-:Y:S01]  /*79e0*/  MOV R7, UR7 ;  /* 0x0000000700077c02 */ /* 0x008fe20008000f00 */
[----:B------:R-:W-:Y:S01]  /*79f0*/  IMAD.U32 R6, RZ, RZ, UR6 ;  /* 0x00000006ff067e24 */ /* 0x000fe2000f8e00ff */
[----:B-----5:R-:W-:Y:S01]  /*7a00*/  MOV R11, UR5 ;  /* 0x00000005000b7c02 */ /* 0x020fe20008000f00 */
[----:B------:R-:W-:Y:S02]  /*7a10*/  IMAD.U32 R10, RZ, RZ, UR4 ;  /* 0x00000004ff0a7e24 */ /* 0x000fe4000f8e00ff */
[----:B------:R-:W-:Y:S07]  /*7a20*/  LEPC R20, `(.L_x_132) ;  /* 0x000000001014794e */ /* 0x000fee0000000000 */
[----:B-1--4-:R-:W-:Y:S05]  /*7a30*/  CALL.ABS.NOINC R2 ;  /* 0x0000000002007343 */ /* 0x012fea0003c00000 */
.L_x_132:
[----:B------:R-:W-:Y:S01]  /*7a40*/  ISETP.NE.AND P0, PT, R105, RZ, PT ;  /* 0x000000ff6900720c */ /* 0x000fe20003f05270 */
[----:B------:R-:W-:Y:S05]  /*7a50*/  WARPSYNC.ALL ;  /* 0x0000000000007948 */ /* 0x000fea0003800000 */
[----:B------:R-:W-:Y:S01]  /*7a60*/  IMAD.SHL.U32 R80, R57, 0x100, RZ ;  /* 0x0000010039507824 */ /* 0x000fe200078e00ff */
[----:B------:R-:W-:Y:S01]  /*7a70*/  R2UR UR4, R48 ;  /* 0x00000000300472ca */ /* 0x000fe200000e0000 */
[----:B------:R-:W-:Y:S01]  /*7a80*/  IMAD.SHL.U32 R74, R59, 0x100, RZ ;  /* 0x000001003b4a7824 */ /* 0x000fe200078e00ff */
[C---:B------:R-:W-:Y:S01]  /*7a90*/  SHF.L.U32 R51, R56.reuse, 0x10, RZ ;  /* 0x0000001038337819 */ /* 0x040fe200000006ff */
[----:B-1--4-:R-:W-:Y:S01]  /*7aa0*/  IMAD.SHL.U32 R68, R61, 0x100, RZ ;  /* 0x000001003d447824 */ /* 0x012fe200078e00ff */
[C---:B------:R-:W-:Y:S01]  /*7ab0*/  PRMT R49, R56.reuse, 0x8880, RZ ;  /* 0x0000888038317816 */ /* 0x040fe200000000ff */
[----:B------:R-:W-:Y:S01]  /*7ac0*/  BSSY.RECONVERGENT B0, `(.L_x_133) ;  /* 0x000009e000007945 */ /* 0x000fe20003800200 */
[----:B------:R-:W-:Y:S02]  /*7ad0*/  SHF.L.U32 R53, R56, 0x8, RZ ;  /* 0x0000000838357819 */ /* 0x000fe400000006ff */
[----:B------:R-:W-:Y:S02]  /*7ae0*/  SHF.R.S32.HI R51, RZ, 0x18, R51 ;  /* 0x00000018ff337819 */ /* 0x000fe40000011433 */
[C---:B------:R-:W-:Y:S02]  /*7af0*/  PRMT R82, R57.reuse, 0x8880, RZ ;  /* 0x0000888039527816 */ /* 0x040fe400000000ff */
[----:B------:R-:W-:Y:S01]  /*7b00*/  SHF.R.S32.HI R53, RZ, 0x18, R53 ;  /* 0x00000018ff357819 */ /* 0x000fe20000011435 */
[----:B------:R-:W-:Y:S01]  /*7b10*/  LDTM.16dp32bit_t0_t15.x32 R4, tmem[UR4+0x40] ;  /* 0x00004004000479ee */ /* 0x000fe20008a80000 */
[----:B------:R-:W1:Y:S01]  /*7b20*/  LDTM.16dp32bit_t16_t31.x32 R4, tmem[UR4+0x60] ;  /* 0x00006004000479ee */ /* 0x000e620008aa0000 */
[----:B------:R-:W-:Y:S01]  /*7b30*/  NOP ;  /* 0x0000000000007918 */ /* 0x000fe20000000000 */
[----:B------:R-:W-:Y:S02]  /*7b40*/  R2UR UR5, R108 ;  /* 0x000000006c0572ca */ /* 0x000fe400000e0000 */
[----:B------:R-:W-:Y:S02]  /*7b50*/  SHF.R.S32.HI R52, RZ, 0x18, R56 ;  /* 0x00000018ff347819 */ /* 0x000fe40000011438 */
[----:B------:R-:W-:Y:S02]  /*7b60*/  SHF.L.U32 R81, R57, 0x10, RZ ;  /* 0x0000001039517819 */ /* 0x000fe400000006ff */
[C---:B------:R-:W-:Y:S02]  /*7b70*/  PRMT R79, R58.reuse, 0x8880, RZ ;  /* 0x000088803a4f7816 */ /* 0x040fe400000000ff */
[----:B------:R-:W-:Y:S02]  /*7b80*/  SHF.R.S32.HI R54, RZ, 0x18, R57 ;  /* 0x00000018ff367819 */ /* 0x000fe40000011439 */
[----:B------:R-:W-:Y:S02]  /*7b90*/  SHF.L.U32 R78, R58, 0x10, RZ ;  /* 0x000000103a4e7819 */ /* 0x000fe400000006ff */
[C---:B------:R-:W-:Y:S01]  /*7ba0*/  PRMT R76, R59.reuse, 0x8880, RZ ;  /* 0x000088803b4c7816 */ /* 0x040fe200000000ff */
[----:B------:R-:W-:Y:S01]  /*7bb0*/  UIADD3 UR5, UPT, UPT, UR5, 0x290, URZ ;  /* 0x0000029005057890 */ /* 0x000fe2000fffe0ff */
[----:B------:R-:W-:Y:S02]  /*7bc0*/  SHF.R.S32.HI R55, RZ, 0x18, R58 ;  /* 0x00000018ff377819 */ /* 0x000fe4000001143a */
[----:B------:R-:W-:Y:S01]  /*7bd0*/  SHF.L.U32 R75, R59, 0x10, RZ ;  /* 0x000000103b4b7819 */ /* 0x000fe200000006ff */
[----:B------:R-:W-:Y:S01]  /*7be0*/  UPRMT UR5, UR37, 0x654, UR5 ;  /* 0x0000065425057896 */ /* 0x000fe20008000005 */
[C---:B------:R-:W-:Y:S02]  /*7bf0*/  PRMT R73, R60.reuse, 0x8880, RZ ;  /* 0x000088803c497816 */ /* 0x040fe400000000ff */
[----:B------:R-:W-:Y:S01]  /*7c00*/  SHF.R.S32.HI R56, RZ, 0x18, R59 ;  /* 0x00000018ff387819 */ /* 0x000fe2000001143b */
[C---:B-1----:R-:W-:Y:S01]  /*7c10*/  IMAD R4, R47.reuse, R4, RZ ;  /* 0x000000042f047224 */ /* 0x042fe200078e02ff */
[----:B------:R-:W-:Y:S01]  /*7c20*/  SHF.L.U32 R72, R60, 0x10, RZ ;  /* 0x000000103c487819 */ /* 0x000fe200000006ff */
[----:B------:R-:W-:Y:S01]  /*7c30*/  IMAD R5, R47, R5, RZ ;  /* 0x000000052f057224 */ /* 0x000fe200078e02ff */
[----:B------:R-:W-:Y:S01]  /*7c40*/  PRMT R70, R61, 0x8880, RZ ;  /* 0x000088803d467816 */ /* 0x000fe200000000ff */
[----:B------:R-:W-:Y:S01]  /*7c50*/  IMAD R6, R47, R6, RZ ;  /* 0x000000062f067224 */ /* 0x000fe200078e02ff */
[----:B------:R-:W-:Y:S01]  /*7c60*/  SYNCS.ARRIVE.TRANS64.RED.A1T0 RZ, [UR5], RZ ;  /* 0x000000ffffff79a7 */ /* 0x000fe20008100405 */
[----:B------:R-:W-:Y:S01]  /*7c70*/  IMAD R4, R49, R50, R4 ;  /* 0x0000003231047224 */ /* 0x000fe200078e0204 */
[----:B------:R-:W-:Y:S01]  /*7c80*/  MOV R49, R82 ;  /* 0x0000005200317202 */ /* 0x000fe20000000f00 */
[----:B------:R-:W-:Y:S01]  /*7c90*/  IMAD R7, R47, R7, RZ ;  /* 0x000000072f077224 */ /* 0x000fe200078e02ff */
[----:B------:R-:W-:Y:S01]  /*7ca0*/  SHF.R.S32.HI R57, RZ, 0x18, R60 ;  /* 0x00000018ff397819 */ /* 0x000fe2000001143c */
[-C--:B------:R-:W-:Y:S01]  /*7cb0*/  IMAD R5, R51, R50.reuse, R5 ;  /* 0x0000003233057224 */ /* 0x080fe200078e0205 */
[----:B------:R-:W-:Y:S01]  /*7cc0*/  SHF.R.S32.HI R51, RZ, 0x18, R81 ;  /* 0x00000018ff337819 */ /* 0x000fe20000011451 */
[----:B------:R-:W-:Y:S01]  /*7cd0*/  IMAD R6, R53, R50, R6 ;  /* 0x0000003235067224 */ /* 0x000fe200078e0206 */
[----:B------:R-:W-:Y:S01]  /*7ce0*/  SHF.R.S32.HI R53, RZ, 0x18, R80 ;  /* 0x00000018ff357819 */ /* 0x000fe20000011450 */
[----:B------:R-:W-:Y:S01]  /*7cf0*/  IMAD R8, R47, R8, RZ ;  /* 0x000000082f087224 */ /* 0x000fe200078e02ff */
[----:B------:R-:W-:Y:S01]  /*7d00*/  SHF.L.U32 R69, R61, 0x10, RZ ;  /* 0x000000103d457819 */ /* 0x000fe200000006ff */
[----:B------:R-:W-:Y:S01]  /*7d10*/  IMAD R7, R52, R50, R7 ;  /* 0x0000003234077224 */ /* 0x000fe200078e0207 */
[----:B------:R-:W-:Y:S01]  /*7d20*/  SHF.R.S32.HI R52, RZ, 0x18, R75 ;  /* 0x00000018ff347819 */ /* 0x000fe2000001144b */
[C---:B------:R-:W-:Y:S01]  /*7d30*/  IMAD R9, R47.reuse, R9, RZ ;  /* 0x000000092f097224 */ /* 0x040fe200078e02ff */
[----:B------:R-:W-:Y:S01]  /*7d40*/  PRMT R67, R62, 0x8880, RZ ;  /* 0x000088803e437816 */ /* 0x000fe200000000ff */
[----:B------:R-:W-:Y:S01]  /*7d50*/  IMAD R10, R47, R10, RZ ;  /* 0x0000000a2f0a7224 */ /* 0x000fe200078e02ff */
[----:B------:R-:W-:Y:S01]  /*7d60*/  I2IP.S8.S32.SAT R108, R7, R6, RZ ;  /* 0x00000006076c7239 */ /* 0x000fe200000014ff */
[----:B------:R-:W-:Y:S01]  /*7d70*/  IMAD R8, R49, R50, R8 ;  /* 0x0000003231087224 */ /* 0x000fe200078e0208 */
[----:B------:R-:W-:Y:S01]  /*7d80*/  MOV R49, R79 ;  /* 0x0000004f00317202 */ /* 0x000fe20000000f00 */
[----:B------:R-:W-:Y:S01]  /*7d90*/  IMAD R11, R47, R11, RZ ;  /* 0x0000000b2f0b7224 */ /* 0x000fe200078e02ff */
[----:B------:R-:W-:Y:S01]  /*7da0*/  I2IP.S8.S32.SAT R108, R5, R4, R108 ;  /* 0x00000004056c7239 */ /* 0x000fe2000000146c */
[-C--:B------:R-:W-:Y:S01]  /*7db0*/  IMAD R9, R51, R50.reuse, R9 ;  /* 0x0000003233097224 */ /* 0x080fe200078e0209 */
[----:B------:R-:W-:Y:S01]  /*7dc0*/  SHF.R.S32.HI R51, RZ, 0x18, R78 ;  /* 0x00000018ff337819 */ /* 0x000fe2000001144e */
[----:B------:R-:W-:Y:S01]  /*7dd0*/  IMAD R10, R53, R50, R10 ;  /* 0x00000032350a7224 */ /* 0x000fe200078e020a */
[----:B------:R-:W-:Y:S01]  /*7de0*/  SHF.R.S32.HI R53, RZ, 0x18, R74 ;  /* 0x00000018ff357819 */ /* 0x000fe2000001144a */
[C---:B------:R-:W-:Y:S01]  /*7df0*/  IMAD R12, R47.reuse, R12, RZ ;  /* 0x0000000c2f0c7224 */ /* 0x040fe200078e02ff */
[----:B------:R-:W-:Y:S01]  /*7e00*/  SHF.L.U32 R77, R58, 0x8, RZ ;  /* 0x000000083a4d7819 */ /* 0x000fe200000006ff */
[-C--:B------:R-:W-:Y:S01]  /*7e10*/  IMAD R11, R54, R50.reuse, R11 ;  /* 0x00000032360b7224 */ /* 0x080fe200078e020b */
[----:B------:R-:W-:Y:S01]  /*7e20*/  SHF.R.S32.HI R58, RZ, 0x18, R61 ;  /* 0x00000018ff3a7819 */ /* 0x000fe2000001143d */
[----:B------:R-:W-:Y:S01]  /*7e30*/  IMAD R13, R47, R13, RZ ;  /* 0x0000000d2f0d7224 */ /* 0x000fe200078e02ff */
[----:B------:R-:W-:Y:S01]  /*7e40*/  SHF.L.U32 R66, R62, 0x10, RZ ;  /* 0x000000103e427819 */ /* 0x000fe200000006ff */
[----:B------:R-:W-:Y:S01]  /*7e50*/  IMAD R12, R49, R50, R12 ;  /* 0x00000032310c7224 */ /* 0x000fe200078e020c */
[----:B------:R-:W-:Y:S01]  /*7e60*/  SHF.R.S32.HI R49, RZ, 0x18, R77 ;  /* 0x00000018ff317819 */ /* 0x000fe2000001144d */
[----:B------:R-:W-:Y:S01]  /*7e70*/  IMAD R14, R47, R14, RZ ;  /* 0x0000000e2f0e7224 */ /* 0x000fe200078e02ff */
[----:B------:R-:W-:Y:S01]  /*7e80*/  I2IP.S8.S32.SAT R109, R11, R10, RZ ;  /* 0x0000000a0b6d7239 */ /* 0x000fe200000014ff */
[----:B------:R-:W-:Y:S01]  /*7e90*/  IMAD R15, R47, R15, RZ ;  /* 0x0000000f2f0f7224 */ /* 0x000fe200078e02ff */
[----:B------:R-:W-:Y:S01]  /*7ea0*/  PRMT R64, R63, 0x8880, RZ ;  /* 0x000088803f407816 */ /* 0x000fe200000000ff */
[----:B------:R-:W-:Y:S01]  /*7eb0*/  IMAD R13, R51, R50, R13 ;  /* 0x00000032330d7224 */ /* 0x000fe200078e020d */
[----:B------:R-:W-:Y:S01]  /*7ec0*/  MOV R51, R76 ;  /* 0x0000004c00337202 */ /* 0x000fe20000000f00 */
[----:B------:R-:W-:Y:S01]  /*7ed0*/  IMAD R16, R47, R16, RZ ;  /* 0x000000102f107224 */ /* 0x000fe200078e02ff */
[----:B------:R-:W-:Y:S01]  /*7ee0*/  I2IP.S8.S32.SAT R109, R9, R8, R109 ;  /* 0x00000008096d7239 */ /* 0x000fe2000000146d */
[-C--:B------:R-:W-:Y:S01]  /*7ef0*/  IMAD R14, R49, R50.reuse, R14 ;  /* 0x00000032310e7224 */ /* 0x080fe200078e020e */
[----:B------:R-:W-:Y:S01]  /*7f00*/  SHF.R.S32.HI R59, RZ, 0x18, R62 ;  /* 0x00000018ff3b7819 */ /* 0x000fe2000001143e */
[----:B------:R-:W-:Y:S01]  /*7f10*/  IMAD R17, R47, R17, RZ ;  /* 0x000000112f117224 */ /* 0x000fe200078e02ff */
[----:B------:R-:W-:Y:S01]  /*7f20*/  SHF.L.U32 R71, R60, 0x8, RZ ;  /* 0x000000083c477819 */ /* 0x000fe200000006ff */
[----:B------:R-:W-:Y:S01]  /*7f30*/  IMAD R15, R55, R50, R15 ;  /* 0x00000032370f7224 */ /* 0x000fe200078e020f */
[----:B------:R-:W-:Y:S01]  /*7f40*/  SHF.R.S32.HI R60, RZ, 0x18, R63 ;  /* 0x00000018ff3c7819 */ /* 0x000fe2000001143f */
[----:B------:R-:W-:Y:S01]  /*7f50*/  IMAD R18, R47, R18, RZ ;  /* 0x000000122f127224 */ /* 0x000fe200078e02ff */
[----:B------:R-:W-:Y:S01]  /*7f60*/  SHF.L.U32 R65, R62, 0x8, RZ ;  /* 0x000000083e417819 */ /* 0x000fe200000006ff */
[----:B------:R-:W-:Y:S01]  /*7f70*/  IMAD R16, R51, R50, R16 ;  /* 0x0000003233107224 */ /* 0x000fe200078e0210 */
[----:B------:R-:W-:Y:S01]  /*7f80*/  I2IP.S8.S32.SAT R110, R15, R14, RZ ;  /* 0x0000000e0f6e7239 */ /* 0x000fe200000014ff */
[----:B------:R-:W-:Y:S01]  /*7f90*/  IMAD R19, R47, R19, RZ ;  /* 0x000000132f137224 */ /* 0x000fe200078e02ff */
[----:B------:R-:W-:Y:S01]  /*7fa0*/  SHF.R.S32.HI R51, RZ, 0x18, R72 ;  /* 0x00000018ff337819 */ /* 0x000fe20000011448 */
[----:B------:R-:W-:Y:S01]  /*7fb0*/  IMAD R17, R52, R50, R17 ;  /* 0x0000003234117224 */ /* 0x000fe200078e0211 */
[----:B------:R-:W-:Y:S01]  /*7fc0*/  I2IP.S8.S32.SAT R110, R13, R12, R110 ;  /* 0x0000000c0d6e7239 */ /* 0x000fe2000000146e */
[----:B------:R-:W-:Y:S01]  /*7fd0*/  IMAD R0, R47, R20, RZ ;  /* 0x000000142f007224 */ /* 0x000fe200078e02ff */
[----:B------:R-:W-:Y:S01]  /*7fe0*/  SHF.R.S32.HI R52, RZ, 0x18, R71 ;  /* 0x00000018ff347819 */ /* 0x000fe20000011447 */
[-C--:B------:R-:W-:Y:S01]  /*7ff0*/  IMAD R18, R53, R50.reuse, R18 ;  /* 0x0000003235127224 */ /* 0x080fe200078e0212 */
[----:B------:R-:W-:Y:S01]  /*8000*/  SHF.R.S32.HI R53, RZ, 0x18, R68 ;  /* 0x00000018ff357819 */ /* 0x000fe20000011444 */
[----:B------:R-:W-:Y:S01]  /*8010*/  IMAD.MOV.U32 R49, RZ, RZ, R73 ;  /* 0x000000ffff317224 */ /* 0x000fe200078e0049 */
[----:B------:R-:W-:Y:S01]  /*8020*/  SHF.L.U32 R62, R63, 0x10, RZ ;  /* 0x000000103f3e7819 */ /* 0x000fe200000006ff */
[C---:B------:R-:W-:Y:S02]  /*8030*/  IMAD R2, R47.reuse, R21, RZ ;  /* 0x000000152f027224 */ /* 0x040fe400078e02ff */
[----:B------:R-:W-:Y:S02]  /*8040*/  IMAD R19, R56, R50, R19 ;  /* 0x0000003238137224 */ /* 0x000fe400078e0213 */
[----:B------:R-:W-:Y:S02]  /*8050*/  IMAD R3, R47, R22, RZ ;  /* 0x000000162f037224 */ /* 0x000fe400078e02ff */
[----:B------:R-:W-:Y:S01]  /*8060*/  IMAD R0, R49, R50, R0 ;  /* 0x0000003231007224 */ /* 0x000fe200078e0200 */
[----:B------:R-:W-:Y:S01]  /*8070*/  I2IP.S8.S32.SAT R111, R19, R18, RZ ;  /* 0x00000012136f7239 */ /* 0x000fe200000014ff */
[----:B------:R-:W-:Y:S01]  /*8080*/  IMAD R23, R47, R23, RZ ;  /* 0x000000172f177224 */ /* 0x000fe200078e02ff */
[----:B------:R-:W-:Y:S01]  /*8090*/  MOV R49, R70 ;  /* 0x0000004600317202 */ /* 0x000fe20000000f00 */
[----:B------:R-:W-:Y:S01]  /*80a0*/  IMAD R2, R51, R50, R2 ;  /* 0x0000003233027224 */ /* 0x000fe200078e0202 */
[----:B------:R-:W-:Y:S01]  /*80b0*/  I2IP.S8.S32.SAT R111, R17, R16, R111 ;  /* 0x00000010116f7239 */ /* 0x000fe2000000146f */
[C---:B------:R-:W-:Y:S01]  /*80c0*/  IMAD R20, R47.reuse, R24, RZ ;  /* 0x000000182f147224 */ /* 0x040fe200078e02ff */
[----:B------:R-:W-:Y:S01]  /*80d0*/  SHF.R.S32.HI R51, RZ, 0x18, R69 ;  /* 0x00000018ff337819 */ /* 0x000fe20000011445 */
[-C--:B------:R-:W-:Y:S01]  /*80e0*/  IMAD R3, R52, R50.reuse, R3 ;  /* 0x0000003234037224 */ /* 0x080fe200078e0203 */
[----:B------:R-:W-:Y:S01]  /*80f0*/  SHF.R.S32.HI R52, RZ, 0x18, R62 ;  /* 0x00000018ff347819 */ /* 0x000fe2000001143e */
[----:B------:R-:W-:Y:S01]  /*8100*/  IMAD R21, R47, R25, RZ ;  /* 0x000000192f157224 */ /* 0x000fe200078e02ff */
[----:B------:R1:W-:Y:S01]  /*8110*/  STS.128 [R95+UR49+0x3400], R108 ;  /* 0x0034006c5f007988 */ /* 0x0003e20008000c31 */
[----:B------:R-:W-:Y:S02]  /*8120*/  IMAD R23, R57, R50, R23 ;  /* 0x0000003239177224 */ /* 0x000fe400078e0217 */
[----:B------:R-:W-:Y:S02]  /*8130*/  IMAD R22, R47, R26, RZ ;  /* 0x0000001a2f167224 */ /* 0x000fe400078e02ff */
[-C--:B------:R-:W-:Y:S01]  /*8140*/  IMAD R20, R49, R50.reuse, R20 ;  /* 0x0000003231147224 */ /* 0x080fe200078e0214 */
[----:B------:R-:W-:Y:S01]  /*8150*/  I2IP.S8.S32.SAT R113, R23, R3, RZ ;  /* 0x0000000317717239 */ /* 0x000fe200000014ff */
[----:B------:R-:W-:Y:S01]  /*8160*/  IMAD R27, R47, R27, RZ ;  /* 0x0000001b2f1b7224 */ /* 0x000fe200078e02ff */
[----:B------:R-:W-:Y:S01]  /*8170*/  MOV R49, R67 ;  /* 0x0000004300317202 */ /* 0x000fe20000000f00 */
[----:B------:R-:W-:Y:S01]  /*8180*/  IMAD R21, R51, R50, R21 ;  /* 0x0000003233157224 */ /* 0x000fe200078e0215 */
[----:B------:R-:W-:Y:S01]  /*8190*/  I2IP.S8.S32.SAT R116, R2, R0, R113 ;  /* 0x0000000002747239 */ /* 0x000fe20000001471 */
[----:B------:R-:W-:Y:S01]  /*81a0*/  IMAD R24, R47, R28, RZ ;  /* 0x0000001c2f187224 */ /* 0x000fe200078e02ff */
[----:B------:R-:W-:Y:S01]  /*81b0*/  SHF.R.S32.HI R51, RZ, 0x18, R66 ;  /* 0x00000018ff337819 */ /* 0x000fe20000011442 */
[-C--:B------:R-:W-:Y:S01]  /*81c0*/  IMAD R22, R53, R50.reuse, R22 ;  /* 0x0000003235167224 */ /* 0x080fe200078e0216 */
[----:B------:R-:W-:Y:S01]  /*81d0*/  IADD3 R113, PT, PT, R44, 0x1, RZ ;  /* 0x000000012c717810 */ /* 0x000fe20007ffe0ff */
[-C--:B------:R-:W-:Y:S02]  /*81e0*/  IMAD R27, R58, R50.reuse, R27 ;  /* 0x000000323a1b7224 */ /* 0x080fe400078e021b */
[----:B------:R-:W-:Y:S02]  /*81f0*/  IMAD R25, R47, R29, RZ ;  /* 0x0000001d2f197224 */ /* 0x000fe400078e02ff */
[----:B------:R-:W-:Y:S01]  /*8200*/  IMAD R24, R49, R50, R24 ;  /* 0x0000003231187224 */ /* 0x000fe200078e0218 */
[----:B------:R-:W-:Y:S01]  /*8210*/  SHF.R.S32.HI R49, RZ, 0x18, R65 ;  /* 0x00000018ff317819 */ /* 0x000fe20000011441 */
[----:B------:R-:W-:Y:S01]  /*8220*/  IMAD R26, R47, R30, RZ ;  /* 0x0000001e2f1a7224 */ /* 0x000fe200078e02ff */
[----:B------:R-:W-:Y:S01]  /*8230*/  I2IP.S8.S32.SAT R117, R27, R22, RZ ;  /* 0x000000161b757239 */ /* 0x000fe200000014ff */
[----:B------:R-:W-:Y:S02]  /*8240*/  IMAD.SHL.U32 R61, R63, 0x100, RZ ;  /* 0x000001003f3d7824 */ /* 0x000fe400078e00ff */
[----:B------:R-:W-:Y:S01]  /*8250*/  IMAD R31, R47, R31, RZ ;  /* 0x0000001f2f1f7224 */ /* 0x000fe200078e02ff */
[----:B------:R-:W-:Y:S01]  /*8260*/  I2IP.S8.S32.SAT R117, R21, R20, R117 ;  /* 0x0000001415757239 */ /* 0x000fe20000001475 */
[----:B------:R-:W-:Y:S01]  /*8270*/  IMAD R25, R51, R50, R25 ;  /* 0x0000003233197224 */ /* 0x000fe200078e0219 */
[----:B------:R-:W-:Y:S01]  /*8280*/  MOV R51, R64 ;  /* 0x0000004000337202 */ /* 0x000fe20000000f00 */
[----:B------:R-:W-:Y:S01]  /*8290*/  IMAD R28, R47, R32, RZ ;  /* 0x000000202f1c7224 */ /* 0x000fe200078e02ff */
[----:B------:R-:W-:Y:S01]  /*82a0*/  SHF.R.S32.HI R53, RZ, 0x18, R61 ;  /* 0x00000018ff357819 */ /* 0x000fe2000001143d */
[-C--:B------:R-:W-:Y:S02]  /*82b0*/  IMAD R26, R49, R50.reuse, R26 ;  /* 0x00000032311a7224 */ /* 0x080fe400078e021a */
[----:B------:R-:W-:Y:S02]  /*82c0*/  IMAD R29, R47, R33, RZ ;  /* 0x000000212f1d7224 */ /* 0x000fe400078e02ff */
[-C--:B------:R-:W-:Y:S02]  /*82d0*/  IMAD R31, R59, R50.reuse, R31 ;  /* 0x000000323b1f7224 */ /* 0x080fe400078e021f */
[----:B------:R-:W-:Y:S02]  /*82e0*/  IMAD R28, R51, R50, R28 ;  /* 0x00000032331c7224 */ /* 0x000fe400078e021c */
[----:B------:R-:W-:Y:S01]  /*82f0*/  IMAD R30, R47, R34, RZ ;  /* 0x000000222f1e7224 */ /* 0x000fe200078e02ff */
[----:B------:R-:W-:Y:S01]  /*8300*/  I2IP.S8.S32.SAT R114, R31, R26, RZ ;  /* 0x0000001a1f727239 */ /* 0x000fe200000014ff */
[----:B------:R-:W-:Y:S02]  /*8310*/  IMAD R29, R52, R50, R29 ;  /* 0x00000032341d7224 */ /* 0x000fe400078e021d */
[----:B------:R-:W-:Y:S01]  /*8320*/  IMAD R35, R47, R35, RZ ;  /* 0x000000232f237224 */ /* 0x000fe200078e02ff */
[----:B------:R-:W-:Y:S01]  /*8330*/  I2IP.S8.S32.SAT R118, R25, R24, R114 ;  /* 0x0000001819767239 */ /* 0x000fe20000001472 */
[-C--:B------:R-:W-:Y:S02]  /*8340*/  IMAD R30, R53, R50.reuse, R30 ;  /* 0x00000032351e7224 */ /* 0x080fe400078e021e */
[----:B------:R-:W-:Y:S05]  /*8350*/  IMAD R35, R60, R50, R35 ;  /* 0x000000323c237224 */ /* 0x000fea00078e0223 */
[----:B------:R-:W-:Y:S04]  /*8360*/  I2IP.S8.S32.SAT R115, R35, R30, RZ ;  /* 0x0000001e23737239 */ /* 0x000fe800000014ff */
[----:B------:R-:W-:Y:S05]  /*8370*/  I2IP.S8.S32.SAT R119, R29, R28, R115 ;  /* 0x0000001c1d777239 */ /* 0x000fea0000001473 */
        /* <DEDUP_REMOVED lines=9> */
[----:B------:R-:W-:Y:S02]  /*8410*/  UIADD3 UR8, UP0, UPT, UR52, 0x680, URZ ;  /* 0x0000068034087890 */ /* 0x000fe4000ff1e0ff */
[----:B------:R-:W-:Y:S02]  /*8420*/  UIADD3 UR5, UPT, UPT, UR41, 0x40, URZ ;  /* 0x0000004029057890 */ /* 0x000fe4000fffe0ff */
[----:B------:R-:W-:Y:S02]  /*8430*/  UIADD3 UR4, UPT, UPT, UR49, 0x3400, URZ ;  /* 0x0000340031047890 */ /* 0x000fe4000fffe0ff */
[----:B------:R-:W-:Y:S01]  /*8440*/  UIADD3.X UR9, UPT, UPT, URZ, UR53, URZ, UP0, !UPT ;  /* 0x00000035ff097290 */ /* 0x000fe200087fe4ff */
[----:B------:R-:W-:Y:S01]  /*8450*/  UMOV UR6, UR42 ;  /* 0x0000002a00067c82 */ /* 0x000fe20008000000 */
[----:B------:R-:W-:Y:S07]  /*8460*/  UMOV UR7, UR36 ;  /* 0x0000002400077c82 */ /* 0x000fee0008000000 */
[----:B------:R2:W-:Y:S01]  /*8470*/  UTMASTG.3D [UR4], [UR8] ;  /* 0x00000004080073b5 */ /* 0x0005e20008010000 */
[----:B------:R0:W-:Y:S01]  /*8480*/  UTMACMDFLUSH ;  /* 0x00000000000079b7 */ /* 0x0001e20000000000 */
[----:B--2---:R-:W-:Y:S04]  /*8490*/  DEPBAR.LE SB0, 0x1 ;  /* 0x000080400000791a */ /* 0x004fe80000000000 */
.L_x_134:
[----:B------:R-:W-:Y:S05]  /*84a0*/  BSYNC.RECONVERGENT B0 ;  /* 0x0000000000007941 */ /* 0x000fea0003800200 */
.L_x_133:
[----:B------:R-:W-:Y:S01]  /*84b0*/  BAR.SYNC.DEFER_BLOCKING 0x1, 0x80 ;  /* 0x0042000000007b1d */ /* 0x000fe20000010000 */
[----:B------:R-:W-:Y:S01]  /*84c0*/  ISETP.NE.AND P2, PT, R106, RZ, PT ;  /* 0x000000ff6a00720c */ /* 0x000fe20003f45270 */
[----:B------:R-:W-:Y:S01]  /*84d0*/  IMAD.IADD R20, R43, 0x1, R83 ;  /* 0x000000012b147824 */ /* 0x000fe200078e0253 */
[----:B------:R-:W-:Y:S01]  /*84e0*/  ISETP.NE.AND P0, PT, R107, 0x2, PT ;  /* 0x000000026b00780c */ /* 0x000fe20003f05270 */
[----:B------:R-:W-:Y:S01]  /*84f0*/  IMAD.IADD R21, R45, 0x1, R90 ;  /* 0x000000012d157824 */ /* 0x000fe200078e025a */
[----:B------:R-:W-:Y:S02]  /*8500*/  ISETP.NE.AND P1, PT, R113, 0x4, PT ;  /* 0x000000047100780c */ /* 0x000fe40003f25270 */
[----:B------:R-:W-:Y:S02]  /*8510*/  SEL R0, RZ, 0x1, P0 ;  /* 0x00000001ff007807 */ /* 0x000fe40000000000 */
[----:B------:R-:W-:Y:S02]  /*8520*/  SEL R3, RZ, 0x1, P1 ;  /* 0x00000001ff037807 */ /* 0x000fe40000800000 */
[----:B------:R-:W-:Y:S02]  /*8530*/  LOP3.LUT R101, R101, R0, RZ, 0x3c, !PT ;  /* 0x0000000065657212 */ /* 0x000fe400078e3cff */
[----:B------:R-:W-:Y:S02]  /*8540*/  LOP3.LUT R102, R102, R3, RZ, 0x3c, !PT ;  /* 0x0000000366667212 */ /* 0x000fe400078e3cff */
[----:B------:R-:W-:Y:S02]  /*8550*/  @P2 R2UR UR36, R98 ;  /* 0x00000000622422ca */ /* 0x000fe400000e0000 */
[----:B------:R-:W-:Y:S02]  /*8560*/  SEL R107, R107, RZ, P0 ;  /* 0x000000ff6b6b7207 */ /* 0x000fe40000000000 */
[----:B------:R-:W-:Y:S01]  /*8570*/  SEL R44, R113, RZ, P1 ;  /* 0x000000ff712c7207 */ /* 0x000fe20000800000 */
[----:B------:R-:W-:Y:S10]  /*8580*/  @P2 BRA `(.L_x_135) ;  /* 0xffffffd400d82947 */ /* 0x000ff4000383ffff */
[----:B------:R-:W-:Y:S05]  /*8590*/  EXIT ;  /* 0x000000000000794d */ /* 0x000fea0003800000 */
.L_x_20:
[----:B--2---:R2:W1:Y:S02]  /*85a0*/  SYNCS.PHASECHK.TRANS64.TRYWAIT P0, [R3+URZ+0x2c0], R2 ;  /* 0x0002c002030075a7 */ /* 0x00446400080011ff */
[----:B-1----:R-:W-:Y:S05]  /*85b0*/  @!P0 NANOSLEEP.SYNCS 0x989680 ;  /* 0x009896800000895d */ /* 0x002fea0003900000 */
[----:B------:R-:W1:Y:S02]  /*85c0*/  @!P0 SYNCS.PHASECHK.TRANS64 P0, [R3+URZ+0x2c0], R2 ;  /* 0x0002c002030085a7 */ /* 0x000e6400080010ff */
[----:B-1----:R-:W-:Y:S05]  /*85d0*/  @!P0 BRA `(.L_x_20) ;  /* 0xfffffffc00f08947 */ /* 0x002fea000383ffff */
[----:B------:R-:W-:Y:S05]  /*85e0*/  BRA `(.L_x_136) ;  /* 0xffffff9000e87947 */ /* 0x000fea000383ffff */
.L_x_23:
[----:B-1----:R-:W-:-:S07]  /*85f0*/  MOV R2, UR33 ;  /* 0x0000002100027c02 */ /* 0x002fce0008000f00 */
.L_x_137:
[----:B-1----:R1:W2:Y:S02]  /*8600*/  SYNCS.PHASECHK.TRANS64.TRYWAIT P0, [R2+URZ+0x110], R5 ;  /* 0x00011005020075a7 */ /* 0x0022a400080011ff */
[----:B--2---:R-:W-:Y:S05]  /*8610*/  @!P0 NANOSLEEP.SYNCS 0x989680 ;  /* 0x009896800000895d */ /* 0x004fea0003900000 */
[----:B------:R-:W2:Y:S02]  /*8620*/  @!P0 SYNCS.PHASECHK.TRANS64 P0, [R2+URZ+0x110], R5 ;  /* 0x00011005020085a7 */ /* 0x000ea400080010ff */
[----:B--2---:R-:W-:Y:S05]  /*8630*/  @!P0 BRA `(.L_x_137) ;  /* 0xfffffffc00f08947 */ /* 0x004fea000383ffff */
[----:B------:R-:W-:Y:S05]  /*8640*/  BRA `(.L_x_22) ;  /* 0xffffff9400387947 */ /* 0x000fea000383ffff */
.L_x_29:
[----:B-1----:R-:W-:-:S07]  /*8650*/  MOV R2, UR17 ;  /* 0x0000001100027c02 */ /* 0x002fce0008000f00 */
.L_x_138:
[----:B-1----:R1:W2:Y:S02]  /*8660*/  SYNCS.PHASECHK.TRANS64.TRYWAIT P0, [R2+URZ+0x110], R5 ;  /* 0x00011005020075a7 */ /* 0x0022a400080011ff */
[----:B--2---:R-:W-:Y:S05]  /*8670*/  @!P0 NANOSLEEP.SYNCS 0x989680 ;  /* 0x009896800000895d */ /* 0x004fea0003900000 */
[----:B------:R-:W2:Y:S02]  /*8680*/  @!P0 SYNCS.PHASECHK.TRANS64 P0, [R2+URZ+0x110], R5 ;  /* 0x00011005020085a7 */ /* 0x000ea400080010ff */
[----:B--2---:R-:W-:Y:S05]  /*8690*/  @!P0 BRA `(.L_x_138) ;  /* 0xfffffffc00f08947 */ /* 0x004fea000383ffff */
[----:B------:R-:W-:Y:S05]  /*86a0*/  BRA `(.L_x_28) ;  /* 0xffffff9400e07947 */ /* 0x000fea000383ffff */
.L_x_33:
[----:B-1----:R1:W2:Y:S02]  /*86b0*/  SYNCS.PHASECHK.TRANS64.TRYWAIT P0, [R2+URZ+0x250], R3 ;  /* 0x00025003020075a7 */ /* 0x0022a400080011ff */
[----:B--2---:R-:W-:Y:S05]  /*86c0*/  @!P0 NANOSLEEP.SYNCS 0x989680 ;  /* 0x009896800000895d */ /* 0x004fea0003900000 */
[----:B------:R-:W2:Y:S02]  /*86d0*/  @!P0 SYNCS.PHASECHK.TRANS64 P0, [R2+URZ+0x250], R3 ;  /* 0x00025003020085a7 */ /* 0x000ea400080010ff */
[----:B--2---:R-:W-:Y:S05]  /*86e0*/  @!P0 BRA `(.L_x_33) ;  /* 0xfffffffc00f08947 */ /* 0x004fea000383ffff */
[----:B------:R-:W-:Y:S05]  /*86f0*/  BRA `(.L_x_139) ;  /* 0xffffff9800707947 */ /* 0x000fea000383ffff */
.L_x_37:
[----:B----4-:R-:W-:-:S07]  /*8700*/  MOV R0, UR5 ;  /* 0x0000000500007c02 */ /* 0x010fce0008000f00 */
.L_x_140:
[----:B-1----:R1:W2:Y:S02]  /*8710*/  SYNCS.PHASECHK.TRANS64.TRYWAIT P0, [R0+URZ], R3 ;  /* 0x00000003000075a7 */ /* 0x0022a400080011ff */
[----:B--2---:R-:W-:Y:S05]  /*8720*/  @!P0 NANOSLEEP.SYNCS 0x989680 ;  /* 0x009896800000895d */ /* 0x004fea0003900000 */
[----:B------:R-:W2:Y:S02]  /*8730*/  @!P0 SYNCS.PHASECHK.TRANS64 P0, [R0+URZ], R3 ;  /* 0x00000003000085a7 */ /* 0x000ea400080010ff */
[----:B--2---:R-:W-:Y:S05]  /*8740*/  @!P0 BRA `(.L_x_140) ;  /* 0xfffffffc00f08947 */ /* 0x004fea000383ffff */
[----:B------:R-:W-:Y:S05]  /*8750*/  BRA `(.L_x_141) ;  /* 0xffffff9c00e07947 */ /* 0x000fea000383ffff */
.L_x_38:
[----:B----4-:R-:W-:-:S07]  /*8760*/  MOV R0, UR5 ;  /* 0x0000000500007c02 */ /* 0x010fce0008000f00 */
.L_x_142:
[----:B-1----:R1:W2:Y:S02]  /*8770*/  SYNCS.PHASECHK.TRANS64.TRYWAIT P0, [R0+URZ], R3 ;  /* 0x00000003000075a7 */ /* 0x0022a400080011ff */
[----:B--2---:R-:W-:Y:S05]  /*8780*/  @!P0 NANOSLEEP.SYNCS 0x989680 ;  /* 0x009896800000895d */ /* 0x004fea0003900000 */
[----:B------:R-:W2:Y:S02]  /*8790*/  @!P0 SYNCS.PHASECHK.TRANS64 P0, [R0+URZ], R3 ;  /* 0x00000003000085a7 */ /* 0x000ea400080010ff */
[----:B--2---:R-:W-:Y:S05]  /*87a0*/  @!P0 BRA `(.L_x_142) ;  /* 0xfffffffc00f08947 */ /* 0x004fea000383ffff */
[----:B------:R-:W-:Y:S05]  /*87b0*/  BRA `(.L_x_143) ;  /* 0xffffff9c00ec7947 */ /* 0x000fea000383ffff */
.L_x_39:
[----:B----4-:R-:W-:-:S07]  /*87c0*/  MOV R0, UR5 ;  /* 0x0000000500007c02 */ /* 0x010fce0008000f00 */
.L_x_144:
[----:B-1----:R1:W2:Y:S02]  /*87d0*/  SYNCS.PHASECHK.TRANS64.TRYWAIT P0, [R0+URZ], R3 ;  /* 0x00000003000075a7 */ /* 0x0022a400080011ff */
[----:B--2---:R-:W-:Y:S05]  /*87e0*/  @!P0 NANOSLEEP.SYNCS 0x989680 ;  /* 0x009896800000895d */ /* 0x004fea0003900000 */
[----:B------:R-:W2:Y:S02]  /*87f0*/  @!P0 SYNCS.PHASECHK.TRANS64 P0, [R0+URZ], R3 ;  /* 0x00000003000085a7 */ /* 0x000ea400080010ff */
[----:B--2---:R-:W-:Y:S05]  /*8800*/  @!P0 BRA `(.L_x_144) ;  /* 0xfffffffc00f08947 */ /* 0x004fea000383ffff */
[----:B------:R-:W-:Y:S05]  /*8810*/  BRA `(.L_x_145) ;  /* 0xffffff9c00f87947 */ /* 0x000fea000383ffff */
.L_x_40:
[----:B----4-:R-:W-:-:S07]  /*8820*/  MOV R0, UR5 ;  /* 0x0000000500007c02 */ /* 0x010fce0008000f00 */
.L_x_146:
[----:B-1----:R1:W2:Y:S02]  /*8830*/  SYNCS.PHASECHK.TRANS64.TRYWAIT P0, [R0+URZ], R3 ;  /* 0x00000003000075a7 */ /* 0x0022a400080011ff */
[----:B--2---:R-:W-:Y:S05]  /*8840*/  @!P0 NANOSLEEP.SYNCS 0x989680 ;  /* 0x009896800000895d */ /* 0x004fea0003900000 */
[----:B------:R-:W2:Y:S02]  /*8850*/  @!P0 SYNCS.PHASECHK.TRANS64 P0, [R0+URZ], R3 ;  /* 0x00000003000085a7 */ /* 0x000ea400080010ff */
[----:B--2---:R-:W-:Y:S05]  /*8860*/  @!P0 BRA `(.L_x_146) ;  /* 0xfffffffc00f08947 */ /* 0x004fea000383ffff */
[----:B------:R-:W-:Y:S05]  /*8870*/  BRA `(.L_x_147) ;  /* 0xffffffa000047947 */ /* 0x000fea000383ffff */
.L_x_41:
[----:B----4-:R-:W-:-:S07]  /*8880*/  MOV R0, UR5 ;  /* 0x0000000500007c02 */ /* 0x010fce0008000f00 */
.L_x_148:
[----:B-1----:R1:W2:Y:S02]  /*8890*/  SYNCS.PHASECHK.TRANS64.TRYWAIT P0, [R0+URZ], R3 ;  /* 0x00000003000075a7 */ /* 0x0022a400080011ff */
[----:B--2---:R-:W-:Y:S05]  /*88a0*/  @!P0 NANOSLEEP.SYNCS 0x989680 ;  /* 0x009896800000895d */ /* 0x004fea0003900000 */
[----:B------:R-:W2:Y:S02]  /*88b0*/  @!P0 SYNCS.PHASECHK.TRANS64 P0, [R0+URZ], R3 ;  /* 0x00000003000085a7 */ /* 0x000ea400080010ff */
[----:B--2---:R-:W-:Y:S05]  /*88c0*/  @!P0 BRA `(.L_x_148) ;  /* 0xfffffffc00f08947 */ /* 0x004fea000383ffff */
[----:B------:R-:W-:Y:S05]  /*88d0*/  BRA `(.L_x_149) ;  /* 0xffffffa000107947 */ /* 0x000fea000383ffff */
.L_x_42:
[----:B----4-:R-:W-:-:S07]  /*88e0*/  MOV R0, UR5 ;  /* 0x0000000500007c02 */ /* 0x010fce0008000f00 */
.L_x_150:
[----:B-1----:R1:W2:Y:S02]  /*88f0*/  SYNCS.PHASECHK.TRANS64.TRYWAIT P0, [R0+URZ], R3 ;  /* 0x00000003000075a7 */ /* 0x0022a400080011ff */
[----:B--2---:R-:W-:Y:S05]  /*8900*/  @!P0 NANOSLEEP.SYNCS 0x989680 ;  /* 0x009896800000895d */ /* 0x004fea0003900000 */
[----:B------:R-:W2:Y:S02]  /*8910*/  @!P0 SYNCS.PHASECHK.TRANS64 P0, [R0+URZ], R3 ;  /* 0x00000003000085a7 */ /* 0x000ea400080010ff */
[----:B--2---:R-:W-:Y:S05]  /*8920*/  @!P0 BRA `(.L_x_150) ;  /* 0xfffffffc00f08947 */ /* 0x004fea000383ffff */
[----:B------:R-:W-:Y:S05]  /*8930*/  BRA `(.L_x_151) ;  /* 0xffffffa0001c7947 */ /* 0x000fea000383ffff */
.L_x_43:
[----:B----4-:R-:W-:-:S07]  /*8940*/  MOV R0, UR5 ;  /* 0x0000000500007c02 */ /* 0x010fce0008000f00 */
.L_x_152:
[----:B-1----:R1:W2:Y:S02]  /*8950*/  SYNCS.PHASECHK.TRANS64.TRYWAIT P0, [R0+URZ], R3 ;  /* 0x00000003000075a7 */ /* 0x0022a400080011ff */
[----:B--2---:R-:W-:Y:S05]  /*8960*/  @!P0 NANOSLEEP.SYNCS 0x989680 ;  /* 0x009896800000895d */ /* 0x004fea0003900000 */
[----:B------:R-:W2:Y:S02]  /*8970*/  @!P0 SYNCS.PHASECHK.TRANS64 P0, [R0+URZ], R3 ;  /* 0x00000003000085a7 */ /* 0x000ea400080010ff */
[----:B--2---:R-:W-:Y:S05]  /*8980*/  @!P0 BRA `(.L_x_152) ;  /* 0xfffffffc00f08947 */ /* 0x004fea000383ffff */
[----:B------:R-:W-:Y:S05]  /*8990*/  BRA `(.L_x_153) ;  /* 0xffffffa000287947 */ /* 0x000fea000383ffff */
.L_x_44:
[----:B----4-:R-:W-:-:S07]  /*89a0*/  MOV R0, UR5 ;  /* 0x0000000500007c02 */ /* 0x010fce0008000f00 */
.L_x_154:
[----:B-1----:R1:W2:Y:S02]  /*89b0*/  SYNCS.PHASECHK.TRANS64.TRYWAIT P0, [R0+URZ], R3 ;  /* 0x00000003000075a7 */ /* 0x0022a400080011ff */
[----:B--2---:R-:W-:Y:S05]  /*89c0*/  @!P0 NANOSLEEP.SYNCS 0x989680 ;  /* 0x009896800000895d */ /* 0x004fea0003900000 */
[----:B------:R-:W2:Y:S02]  /*89d0*/  @!P0 SYNCS.PHASECHK.TRANS64 P0, [R0+URZ], R3 ;  /* 0x00000003000085a7 */ /* 0x000ea400080010ff */
[----:B--2---:R-:W-:Y:S05]  /*89e0*/  @!P0 BRA `(.L_x_154) ;  /* 0xfffffffc00f08947 */ /* 0x004fea000383ffff */
[----:B------:R-:W-:Y:S05]  /*89f0*/  BRA `(.L_x_155) ;  /* 0xffffffa000347947 */ /* 0x000fea000383ffff */
.L_x_45:
[----:B----4-:R-:W-:-:S07]  /*8a00*/  MOV R0, UR5 ;  /* 0x0000000500007c02 */ /* 0x010fce0008000f00 */
.L_x_156:
[----:B-1----:R1:W2:Y:S02]  /*8a10*/  SYNCS.PHASECHK.TRANS64.TRYWAIT P0, [R0+URZ], R3 ;  /* 0x00000003000075a7 */ /* 0x0022a400080011ff */
[----:B--2---:R-:W-:Y:S05]  /*8a20*/  @!P0 NANOSLEEP.SYNCS 0x989680 ;  /* 0x009896800000895d */ /* 0x004fea0003900000 */
[----:B------:R-:W2:Y:S02]  /*8a30*/  @!P0 SYNCS.PHASECHK.TRANS64 P0, [R0+URZ], R3 ;  /* 0x00000003000085a7 */ /* 0x000ea400080010ff */
[----:B--2---:R-:W-:Y:S05]  /*8a40*/  @!P0 BRA `(.L_x_156) ;  /* 0xfffffffc00f08947 */ /* 0x004fea000383ffff */
[----:B------:R-:W-:Y:S05]  /*8a50*/  BRA `(.L_x_157) ;  /* 0xffffffa000407947 */ /* 0x000fea000383ffff */
.L_x_46:
[----:B----4-:R-:W-:-:S07]  /*8a60*/  MOV R0, UR5 ;  /* 0x0000000500007c02 */ /* 0x010fce0008000f00 */
.L_x_158:
[----:B-1----:R1:W2:Y:S02]  /*8a70*/  SYNCS.PHASECHK.TRANS64.TRYWAIT P0, [R0+URZ], R3 ;  /* 0x00000003000075a7 */ /* 0x0022a400080011ff */
[----:B--2---:R-:W-:Y:S05]  /*8a80*/  @!P0 NANOSLEEP.SYNCS 0x989680 ;  /* 0x009896800000895d */ /* 0x004fea0003900000 */
[----:B------:R-:W2:Y:S02]  /*8a90*/  @!P0 SYNCS.PHASECHK.TRANS64 P0, [R0+URZ], R3 ;  /* 0x00000003000085a7 */ /* 0x000ea400080010ff */
[----:B--2---:R-:W-:Y:S05]  /*8aa0*/  @!P0 BRA `(.L_x_158) ;  /* 0xfffffffc00f08947 */ /* 0x004fea000383ffff */
[----:B------:R-:W-:Y:S05]  /*8ab0*/  BRA `(.L_x_159) ;  /* 0xffffffa0004c7947 */ /* 0x000fea000383ffff */
.L_x_47:
[----:B----4-:R-:W-:-:S07]  /*8ac0*/  MOV R0, UR5 ;  /* 0x0000000500007c02 */ /* 0x010fce0008000f00 */
.L_x_160:
[----:B-1----:R1:W2:Y:S02]  /*8ad0*/  SYNCS.PHASECHK.TRANS64.TRYWAIT P0, [R0+URZ], R3 ;  /* 0x00000003000075a7 */ /* 0x0022a400080011ff */
[----:B--2---:R-:W-:Y:S05]  /*8ae0*/  @!P0 NANOSLEEP.SYNCS 0x989680 ;  /* 0x009896800000895d */ /* 0x004fea0003900000 */
[----:B------:R-:W2:Y:S02]  /*8af0*/  @!P0 SYNCS.PHASECHK.TRANS64 P0, [R0+URZ], R3 ;  /* 0x00000003000085a7 */ /* 0x000ea400080010ff */
[----:B--2---:R-:W-:Y:S05]  /*8b00*/  @!P0 BRA `(.L_x_160) ;  /* 0xfffffffc00f08947 */ /* 0x004fea000383ffff */
[----:B------:R-:W-:Y:S05]  /*8b10*/  BRA `(.L_x_161) ;  /* 0xffffffa000587947 */ /* 0x000fea000383ffff */
.L_x_48:
[----:B----4-:R-:W-:-:S07]  /*8b20*/  MOV R0, UR5 ;  /* 0x0000000500007c02 */ /* 0x010fce0008000f00 */
.L_x_162:
[----:B-1----:R1:W2:Y:S02]  /*8b30*/  SYNCS.PHASECHK.TRANS64.TRYWAIT P0, [R0+URZ], R3 ;  /* 0x00000003000075a7 */ /* 0x0022a400080011ff */
[----:B--2---:R-:W-:Y:S05]  /*8b40*/  @!P0 NANOSLEEP.SYNCS 0x989680 ;  /* 0x009896800000895d */ /* 0x004fea0003900000 */
[----:B------:R-:W2:Y:S02]  /*8b50*/  @!P0 SYNCS.PHASECHK.TRANS64 P0, [R0+URZ], R3 ;  /* 0x00000003000085a7 */ /* 0x000ea400080010ff */
[----:B--2---:R-:W-:Y:S05]  /*8b60*/  @!P0 BRA `(.L_x_162) ;  /* 0xfffffffc00f08947 */ /* 0x004fea000383ffff */
[----:B------:R-:W-:Y:S05]  /*8b70*/  BRA `(.L_x_163) ;  /* 0xffffffa000647947 */ /* 0x000fea000383ffff */
.L_x_49:
[----:B----4-:R-:W-:-:S07]  /*8b80*/  MOV R0, UR5 ;  /* 0x0000000500007c02 */ /* 0x010fce0008000f00 */
.L_x_164:
[----:B-1----:R1:W2:Y:S02]  /*8b90*/  SYNCS.PHASECHK.TRANS64.TRYWAIT P0, [R0+URZ], R3 ;  /* 0x00000003000075a7 */ /* 0x0022a400080011ff */
[----:B--2---:R-:W-:Y:S05]  /*8ba0*/  @!P0 NANOSLEEP.SYNCS 0x989680 ;  /* 0x009896800000895d */ /* 0x004fea0003900000 */
[----:B------:R-:W2:Y:S02]  /*8bb0*/  @!P0 SYNCS.PHASECHK.TRANS64 P0, [R0+URZ], R3 ;  /* 0x00000003000085a7 */ /* 0x000ea400080010ff */
[----:B--2---:R-:W-:Y:S05]  /*8bc0*/  @!P0 BRA `(.L_x_164) ;  /* 0xfffffffc00f08947 */ /* 0x004fea000383ffff */
[----:B------:R-:W-:Y:S05]  /*8bd0*/  BRA `(.L_x_165) ;  /* 0xffffffa000707947 */ /* 0x000fea000383ffff */
.L_x_50:
[----:B----4-:R-:W-:-:S07]  /*8be0*/  MOV R0, UR5 ;  /* 0x0000000500007c02 */ /* 0x010fce0008000f00 */
.L_x_166:
[----:B-1----:R1:W2:Y:S02]  /*8bf0*/  SYNCS.PHASECHK.TRANS64.TRYWAIT P0, [R0+URZ], R3 ;  /* 0x00000003000075a7 */ /* 0x0022a400080011ff */
[----:B--2---:R-:W-:Y:S05]  /*8c00*/  @!P0 NANOSLEEP.SYNCS 0x989680 ;  /* 0x009896800000895d */ /* 0x004fea0003900000 */
[----:B------:R-:W2:Y:S02]  /*8c10*/  @!P0 SYNCS.PHASECHK.TRANS64 P0, [R0+URZ], R3 ;  /* 0x00000003000085a7 */ /* 0x000ea400080010ff */
[----:B--2---:R-:W-:Y:S05]  /*8c20*/  @!P0 BRA `(.L_x_166) ;  /* 0xfffffffc00f08947 */ /* 0x004fea000383ffff */
[----:B------:R-:W-:Y:S05]  /*8c30*/  BRA `(.L_x_167) ;  /* 0xffffffa0007c7947 */ /* 0x000fea000383ffff */
.L_x_51:
[----:B----4-:R-:W-:-:S07]  /*8c40*/  MOV R0, UR5 ;  /* 0x0000000500007c02 */ /* 0x010fce0008000f00 */
.L_x_168:
[----:B-1----:R1:W2:Y:S02]  /*8c50*/  SYNCS.PHASECHK.TRANS64.TRYWAIT P0, [R0+URZ], R3 ;  /* 0x00000003000075a7 */ /* 0x0022a400080011ff */
[----:B--2---:R-:W-:Y:S05]  /*8c60*/  @!P0 NANOSLEEP.SYNCS 0x989680 ;  /* 0x009896800000895d */ /* 0x004fea0003900000 */
[----:B------:R-:W2:Y:S02]  /*8c70*/  @!P0 SYNCS.PHASECHK.TRANS64 P0, [R0+URZ], R3 ;  /* 0x00000003000085a7 */ /* 0x000ea400080010ff */
[----:B--2---:R-:W-:Y:S05]  /*8c80*/  @!P0 BRA `(.L_x_168) ;  /* 0xfffffffc00f08947 */ /* 0x004fea000383ffff */
[----:B------:R-:W-:Y:S05]  /*8c90*/  BRA `(.L_x_169) ;  /* 0xffffffa000887947 */ /* 0x000fea000383ffff */
.L_x_52:
[----:B----4-:R-:W-:-:S07]  /*8ca0*/  MOV R0, UR5 ;  /* 0x0000000500007c02 */ /* 0x010fce0008000f00 */
.L_x_170:
[----:B-1----:R1:W2:Y:S02]  /*8cb0*/  SYNCS.PHASECHK.TRANS64.TRYWAIT P0, [R0+URZ], R3 ;  /* 0x00000003000075a7 */ /* 0x0022a400080011ff */
[----:B--2---:R-:W-:Y:S05]  /*8cc0*/  @!P0 NANOSLEEP.SYNCS 0x989680 ;  /* 0x009896800000895d */ /* 0x004fea0003900000 */
[----:B------:R-:W2:Y:S02]  /*8cd0*/  @!P0 SYNCS.PHASECHK.TRANS64 P0, [R0+URZ], R3 ;  /* 0x00000003000085a7 */ /* 0x000ea400080010ff */
[----:B--2---:R-:W-:Y:S05]  /*8ce0*/  @!P0 BRA `(.L_x_170) ;  /* 0xfffffffc00f08947 */ /* 0x004fea000383ffff */
[----:B------:R-:W-:Y:S05]  /*8cf0*/  BRA `(.L_x_171) ;  /* 0xffffffa000947947 */ /* 0x000fea000383ffff */
.L_x_53:
[----:B----4-:R-:W-:-:S07]  /*8d00*/  MOV R0, UR5 ;  /* 0x0000000500007c02 */ /* 0x010fce0008000f00 */
.L_x_172:
[----:B-1----:R1:W2:Y:S02]  /*8d10*/  SYNCS.PHASECHK.TRANS64.TRYWAIT P0, [R0+URZ], R3 ;  /* 0x00000003000075a7 */ /* 0x0022a400080011ff */
[----:B--2---:R-:W-:Y:S05]  /*8d20*/  @!P0 NANOSLEEP.SYNCS 0x989680 ;  /* 0x009896800000895d */ /* 0x004fea0003900000 */
[----:B------:R-:W2:Y:S02]  /*8d30*/  @!P0 SYNCS.PHASECHK.TRANS64 P0, [R0+URZ], R3 ;  /* 0x00000003000085a7 */ /* 0x000ea400080010ff */
[----:B--2---:R-:W-:Y:S05]  /*8d40*/  @!P0 BRA `(.L_x_172) ;  /* 0xfffffffc00f08947 */ /* 0x004fea000383ffff */
[----:B------:R-:W-:Y:S05]  /*8d50*/  BRA `(.L_x_173) ;  /* 0xffffffa000a07947 */ /* 0x000fea000383ffff */
.L_x_54:
[----:B----4-:R-:W-:-:S07]  /*8d60*/  MOV R0, UR5 ;  /* 0x0000000500007c02 */ /* 0x010fce0008000f00 */
.L_x_174:
[----:B-1----:R1:W2:Y:S02]  /*8d70*/  SYNCS.PHASECHK.TRANS64.TRYWAIT P0, [R0+URZ], R3 ;  /* 0x00000003000075a7 */ /* 0x0022a400080011ff */
[----:B--2---:R-:W-:Y:S05]  /*8d80*/  @!P0 NANOSLEEP.SYNCS 0x989680 ;  /* 0x009896800000895d */ /* 0x004fea0003900000 */
[----:B------:R-:W2:Y:S02]  /*8d90*/  @!P0 SYNCS.PHASECHK.TRANS64 P0, [R0+URZ], R3 ;  /* 0x00000003000085a7 */ /* 0x000ea400080010ff */
[----:B--2---:R-:W-:Y:S05]  /*8da0*/  @!P0 BRA `(.L_x_174) ;  /* 0xfffffffc00f08947 */ /* 0x004fea000383ffff */
[----:B------:R-:W-:Y:S05]  /*8db0*/  BRA `(.L_x_175) ;  /* 0xffffffa000ac7947 */ /* 0x000fea000383ffff */
.L_x_55:
[----:B----4-:R-:W-:-:S07]  /*8dc0*/  MOV R0, UR5 ;  /* 0x0000000500007c02 */ /* 0x010fce0008000f00 */
.L_x_176:
[----:B-1----:R1:W2:Y:S02]  /*8dd0*/  SYNCS.PHASECHK.TRANS64.TRYWAIT P0, [R0+URZ], R3 ;  /* 0x00000003000075a7 */ /* 0x0022a400080011ff */
[----:B--2---:R-:W-:Y:S05]  /*8de0*/  @!P0 NANOSLEEP.SYNCS 0x989680 ;  /* 0x009896800000895d */ /* 0x004fea0003900000 */
[----:B------:R-:W2:Y:S02]  /*8df0*/  @!P0 SYNCS.PHASECHK.TRANS64 P0, [R0+URZ], R3 ;  /* 0x00000003000085a7 */ /* 0x000ea400080010ff */
[----:B--2---:R-:W-:Y:S05]  /*8e00*/  @!P0 BRA `(.L_x_176) ;  /* 0xfffffffc00f08947 */ /* 0x004fea000383ffff */
[----:B------:R-:W-:Y:S05]  /*8e10*/  BRA `(.L_x_177) ;  /* 0xffffffa000b87947 */ /* 0x000fea000383ffff */
.L_x_56:
[----:B----4-:R-:W-:-:S07]  /*8e20*/  MOV R0, UR5 ;  /* 0x0000000500007c02 */ /* 0x010fce0008000f00 */
.L_x_178:
[----:B-1----:R1:W2:Y:S02]  /*8e30*/  SYNCS.PHASECHK.TRANS64.TRYWAIT P0, [R0+URZ], R3 ;  /* 0x00000003000075a7 */ /* 0x0022a400080011ff */
[----:B--2---:R-:W-:Y:S05]  /*8e40*/  @!P0 NANOSLEEP.SYNCS 0x989680 ;  /* 0x009896800000895d */ /* 0x004fea0003900000 */
[----:B------:R-:W2:Y:S02]  /*8e50*/  @!P0 SYNCS.PHASECHK.TRANS64 P0, [R0+URZ], R3 ;  /* 0x00000003000085a7 */ /* 0x000ea400080010ff */
[----:B--2---:R-:W-:Y:S05]  /*8e60*/  @!P0 BRA `(.L_x_178) ;  /* 0xfffffffc00f08947 */ /* 0x004fea000383ffff */
[----:B------:R-:W-:Y:S05]  /*8e70*/  BRA `(.L_x_179) ;  /* 0xffffffa000c47947 */ /* 0x000fea000383ffff */
.L_x_57:
[----:B----4-:R-:W-:-:S07]  /*8e80*/  MOV R0, UR5 ;  /* 0x0000000500007c02 */ /* 0x010fce0008000f00 */
.L_x_180:
[----:B-1----:R1:W2:Y:S02]  /*8e90*/  SYNCS.PHASECHK.TRANS64.TRYWAIT P0, [R0+URZ], R3 ;  /* 0x00000003000075a7 */ /* 0x0022a400080011ff */
[----:B--2---:R-:W-:Y:S05]  /*8ea0*/  @!P0 NANOSLEEP.SYNCS 0x989680 ;  /* 0x009896800000895d */ /* 0x004fea0003900000 */
[----:B------:R-:W2:Y:S02]  /*8eb0*/  @!P0 SYNCS.PHASECHK.TRANS64 P0, [R0+URZ], R3 ;  /* 0x00000003000085a7 */ /* 0x000ea400080010ff */
[----:B--2---:R-:W-:Y:S05]  /*8ec0*/  @!P0 BRA `(.L_x_180) ;  /* 0xfffffffc00f08947 */ /* 0x004fea000383ffff */
[----:B------:R-:W-:Y:S05]  /*8ed0*/  BRA `(.L_x_181) ;  /* 0xffffffa000d07947 */ /* 0x000fea000383ffff */
.L_x_58:
[----:B----4-:R-:W-:-:S07]  /*8ee0*/  MOV R0, UR5 ;  /* 0x0000000500007c02 */ /* 0x010fce0008000f00 */
.L_x_182:
[----:B-1----:R1:W2:Y:S02]  /*8ef0*/  SYNCS.PHASECHK.TRANS64.TRYWAIT P0, [R0+URZ], R3 ;  /* 0x00000003000075a7 */ /* 0x0022a400080011ff */
[----:B--2---:R-:W-:Y:S05]  /*8f00*/  @!P0 NANOSLEEP.SYNCS 0x989680 ;  /* 0x009896800000895d */ /* 0x004fea0003900000 */
[----:B------:R-:W2:Y:S02]  /*8f10*/  @!P0 SYNCS.PHASECHK.TRANS64 P0, [R0+URZ], R3 ;  /* 0x00000003000085a7 */ /* 0x000ea400080010ff */
[----:B--2---:R-:W-:Y:S05]  /*8f20*/  @!P0 BRA `(.L_x_182) ;  /* 0xfffffffc00f08947 */ /* 0x004fea000383ffff */
[----:B------:R-:W-:Y:S05]  /*8f30*/  BRA `(.L_x_183) ;  /* 0xffffffa000dc7947 */ /* 0x000fea000383ffff */
.L_x_59:
[----:B----4-:R-:W-:-:S07]  /*8f40*/  MOV R0, UR5 ;  /* 0x0000000500007c02 */ /* 0x010fce0008000f00 */
.L_x_184:
[----:B-1----:R1:W2:Y:S02]  /*8f50*/  SYNCS.PHASECHK.TRANS64.TRYWAIT P0, [R0+URZ], R3 ;  /* 0x00000003000075a7 */ /* 0x0022a400080011ff */
[----:B--2---:R-:W-:Y:S05]  /*8f60*/  @!P0 NANOSLEEP.SYNCS 0x989680 ;  /* 0x009896800000895d */ /* 0x004fea0003900000 */
[----:B------:R-:W2:Y:S02]  /*8f70*/  @!P0 SYNCS.PHASECHK.TRANS64 P0, [R0+URZ], R3 ;  /* 0x00000003000085a7 */ /* 0x000ea400080010ff */
[----:B--2---:R-:W-:Y:S05]  /*8f80*/  @!P0 BRA `(.L_x_184) ;  /* 0xfffffffc00f08947 */ /* 0x004fea000383ffff */
[----:B------:R-:W-:Y:S05]  /*8f90*/  BRA `(.L_x_185) ;  /* 0xffffffa000e87947 */ /* 0x000fea000383ffff */
.L_x_60:
[----:B----4-:R-:W-:-:S07]  /*8fa0*/  MOV R0, UR5 ;  /* 0x0000000500007c02 */ /* 0x010fce0008000f00 */
.L_x_186:
[----:B-1----:R1:W2:Y:S02]  /*8fb0*/  SYNCS.PHASECHK.TRANS64.TRYWAIT P0, [R0+URZ], R3 ;  /* 0x00000003000075a7 */ /* 0x0022a400080011ff */
[----:B--2---:R-:W-:Y:S05]  /*8fc0*/  @!P0 NANOSLEEP.SYNCS 0x989680 ;  /* 0x009896800000895d */ /* 0x004fea0003900000 */
[----:B------:R-:W2:Y:S02]  /*8fd0*/  @!P0 SYNCS.PHASECHK.TRANS64 P0, [R0+URZ], R3 ;  /* 0x00000003000085a7 */ /* 0x000ea400080010ff */
[----:B--2---:R-:W-:Y:S05]  /*8fe0*/  @!P0 BRA `(.L_x_186) ;  /* 0xfffffffc00f08947 */ /* 0x004fea000383ffff */
[----:B------:R-:W-:Y:S05]  /*8ff0*/  BRA `(.L_x_187) ;  /* 0xffffffa000f47947 */ /* 0x000fea000383ffff */
.L_x_61:
[----:B----4-:R-:W-:-:S07]  /*9000*/  MOV R0, UR5 ;  /* 0x0000000500007c02 */ /* 0x010fce0008000f00 */
.L_x_188:
[----:B-1----:R1:W2:Y:S02]  /*9010*/  SYNCS.PHASECHK.TRANS64.TRYWAIT P0, [R0+URZ], R3 ;  /* 0x00000003000075a7 */ /* 0x0022a400080011ff */
[----:B--2---:R-:W-:Y:S05]  /*9020*/  @!P0 NANOSLEEP.SYNCS 0x989680 ;  /* 0x009896800000895d */ /* 0x004fea0003900000 */
[----:B------:R-:W2:Y:S02]  /*9030*/  @!P0 SYNCS.PHASECHK.TRANS64 P0, [R0+URZ], R3 ;  /* 0x00000003000085a7 */ /* 0x000ea400080010ff */
[----:B--2---:R-:W-:Y:S05]  /*9040*/  @!P0 BRA `(.L_x_188) ;  /* 0xfffffffc00f08947 */ /* 0x004fea000383ffff */
[----:B------:R-:W-:Y:S05]  /*9050*/  BRA `(.L_x_189) ;  /* 0xffffffa400007947 */ /* 0x000fea000383ffff */
.L_x_62:
[----:B----4-:R-:W-:-:S07]  /*9060*/  MOV R0, UR5 ;  /* 0x0000000500007c02 */ /* 0x010fce0008000f00 */
.L_x_190:
[----:B-1----:R1:W2:Y:S02]  /*9070*/  SYNCS.PHASECHK.TRANS64.TRYWAIT P0, [R0+URZ], R3 ;  /* 0x00000003000075a7 */ /* 0x0022a400080011ff */
[----:B--2---:R-:W-:Y:S05]  /*9080*/  @!P0 NANOSLEEP.SYNCS 0x989680 ;  /* 0x009896800000895d */ /* 0x004fea0003900000 */
[----:B------:R-:W2:Y:S02]  /*9090*/  @!P0 SYNCS.PHASECHK.TRANS64 P0, [R0+URZ], R3 ;  /* 0x00000003000085a7 */ /* 0x000ea400080010ff */
[----:B--2---:R-:W-:Y:S05]  /*90a0*/  @!P0 BRA `(.L_x_190) ;  /* 0xfffffffc00f08947 */ /* 0x004fea000383ffff */
[----:B------:R-:W-:Y:S05]  /*90b0*/  BRA `(.L_x_191) ;  /* 0xffffffa4000c7947 */ /* 0x000fea000383ffff */
.L_x_63:
[----:B----4-:R-:W-:-:S07]  /*90c0*/  MOV R0, UR5 ;  /* 0x0000000500007c02 */ /* 0x010fce0008000f00 */
.L_x_192:
[----:B-1----:R1:W2:Y:S02]  /*90d0*/  SYNCS.PHASECHK.TRANS64.TRYWAIT P0, [R0+URZ], R3 ;  /* 0x00000003000075a7 */ /* 0x0022a400080011ff */
[----:B--2---:R-:W-:Y:S05]  /*90e0*/  @!P0 NANOSLEEP.SYNCS 0x989680 ;  /* 0x009896800000895d */ /* 0x004fea0003900000 */
[----:B------:R-:W2:Y:S02]  /*90f0*/  @!P0 SYNCS.PHASECHK.TRANS64 P0, [R0+URZ], R3 ;  /* 0x00000003000085a7 */ /* 0x000ea400080010ff */
[----:B--2---:R-:W-:Y:S05]  /*9100*/  @!P0 BRA `(.L_x_192) ;  /* 0xfffffffc00f08947 */ /* 0x004fea000383ffff */
[----:B------:R-:W-:Y:S05]  /*9110*/  BRA `(.L_x_193) ;  /* 0xffffffa400187947 */ /* 0x000fea000383ffff */
.L_x_64:
[----:B----4-:R-:W-:-:S07]  /*9120*/  MOV R0, UR5 ;  /* 0x0000000500007c02 */ /* 0x010fce0008000f00 */
.L_x_194:
[----:B-1----:R1:W2:Y:S02]  /*9130*/  SYNCS.PHASECHK.TRANS64.TRYWAIT P0, [R0+URZ], R3 ;  /* 0x00000003000075a7 */ /* 0x0022a400080011ff */
[----:B--2---:R-:W-:Y:S05]  /*9140*/  @!P0 NANOSLEEP.SYNCS 0x989680 ;  /* 0x009896800000895d */ /* 0x004fea0003900000 */
[----:B------:R-:W2:Y:S02]  /*9150*/  @!P0 SYNCS.PHASECHK.TRANS64 P0, [R0+URZ], R3 ;  /* 0x00000003000085a7 */ /* 0x000ea400080010ff */
[----:B--2---:R-:W-:Y:S05]  /*9160*/  @!P0 BRA `(.L_x_194) ;  /* 0xfffffffc00f08947 */ /* 0x004fea000383ffff */
[----:B------:R-:W-:Y:S05]  /*9170*/  BRA `(.L_x_195) ;  /* 0xffffffa400247947 */ /* 0x000fea000383ffff */
.L_x_65:
[----:B----4-:R-:W-:-:S07]  /*9180*/  MOV R0, UR5 ;  /* 0x0000000500007c02 */ /* 0x010fce0008000f00 */
.L_x_196:
[----:B-1----:R1:W2:Y:S02]  /*9190*/  SYNCS.PHASECHK.TRANS64.TRYWAIT P0, [R0+URZ], R3 ;  /* 0x00000003000075a7 */ /* 0x0022a400080011ff */
[----:B--2---:R-:W-:Y:S05]  /*91a0*/  @!P0 NANOSLEEP.SYNCS 0x989680 ;  /* 0x009896800000895d */ /* 0x004fea0003900000 */
[----:B------:R-:W2:Y:S02]  /*91b0*/  @!P0 SYNCS.PHASECHK.TRANS64 P0, [R0+URZ], R3 ;  /* 0x00000003000085a7 */ /* 0x000ea400080010ff */
[----:B--2---:R-:W-:Y:S05]  /*91c0*/  @!P0 BRA `(.L_x_196) ;  /* 0xfffffffc00f08947 */ /* 0x004fea000383ffff */
[----:B------:R-:W-:Y:S05]  /*91d0*/  BRA `(.L_x_197) ;  /* 0xffffffa400307947 */ /* 0x000fea000383ffff */
.L_x_66:
[----:B----4-:R-:W-:-:S07]  /*91e0*/  MOV R0, UR5 ;  /* 0x0000000500007c02 */ /* 0x010fce0008000f00 */
.L_x_198:
[----:B-1----:R1:W2:Y:S02]  /*91f0*/  SYNCS.PHASECHK.TRANS64.TRYWAIT P0, [R0+URZ], R3 ;  /* 0x00000003000075a7 */ /* 0x0022a400080011ff */
[----:B--2---:R-:W-:Y:S05]  /*9200*/  @!P0 NANOSLEEP.SYNCS 0x989680 ;  /* 0x009896800000895d */ /* 0x004fea0003900000 */
[----:B------:R-:W2:Y:S02]  /*9210*/  @!P0 SYNCS.PHASECHK.TRANS64 P0, [R0+URZ], R3 ;  /* 0x00000003000085a7 */ /* 0x000ea400080010ff */
[----:B--2---:R-:W-:Y:S05]  /*9220*/  @!P0 BRA `(.L_x_198) ;  /* 0xfffffffc00f08947 */ /* 0x004fea000383ffff */
[----:B------:R-:W-:Y:S05]  /*9230*/  BRA `(.L_x_199) ;  /* 0xffffffa4003c7947 */ /* 0x000fea000383ffff */
.L_x_67:
[----:B----4-:R-:W-:-:S07]  /*9240*/  MOV R0, UR5 ;  /* 0x0000000500007c02 */ /* 0x010fce0008000f00 */
.L_x_200:
[----:B-1----:R1:W2:Y:S02]  /*9250*/  SYNCS.PHASECHK.TRANS64.TRYWAIT P0, [R0+URZ], R3 ;  /* 0x00000003000075a7 */ /* 0x0022a400080011ff */
[----:B--2---:R-:W-:Y:S05]  /*9260*/  @!P0 NANOSLEEP.SYNCS 0x989680 ;  /* 0x009896800000895d */ /* 0x004fea0003900000 */
[----:B------:R-:W2:Y:S02]  /*9270*/  @!P0 SYNCS.PHASECHK.TRANS64 P0, [R0+URZ], R3 ;  /* 0x00000003000085a7 */ /* 0x000ea400080010ff */
[----:B--2---:R-:W-:Y:S05]  /*9280*/  @!P0 BRA `(.L_x_200) ;  /* 0xfffffffc00f08947 */ /* 0x004fea000383ffff */
[----:B------:R-:W-:Y:S05]  /*9290*/  BRA `(.L_x_201) ;  /* 0xffffffa400487947 */ /* 0x000fea000383ffff */
.L_x_68:
[----:B----4-:R-:W-:-:S07]  /*92a0*/  MOV R0, UR5 ;  /* 0x0000000500007c02 */ /* 0x010fce0008000f00 */
.L_x_202:
[----:B-1----:R1:W2:Y:S02]  /*92b0*/  SYNCS.PHASECHK.TRANS64.TRYWAIT P0, [R0+URZ], R3 ;  /* 0x00000003000075a7 */ /* 0x0022a400080011ff */
[----:B--2---:R-:W-:Y:S05]  /*92c0*/  @!P0 NANOSLEEP.SYNCS 0x989680 ;  /* 0x009896800000895d */ /* 0x004fea0003900000 */
[----:B------:R-:W2:Y:S02]  /*92d0*/  @!P0 SYNCS.PHASECHK.TRANS64 P0, [R0+URZ], R3 ;  /* 0x00000003000085a7 */ /* 0x000ea400080010ff */
[----:B--2---:R-:W-:Y:S05]  /*92e0*/  @!P0 BRA `(.L_x_202) ;  /* 0xfffffffc00f08947 */ /* 0x004fea000383ffff */
[----:B------:R-:W-:Y:S05]  /*92f0*/  BRA `(.L_x_203) ;  /* 0xffffffa400547947 */ /* 0x000fea000383ffff */
.L_x_69:
[----:B----4-:R-:W-:-:S07]  /*9300*/  MOV R0, UR5 ;  /* 0x0000000500007c02 */ /* 0x010fce0008000f00 */
.L_x_204:
[----:B-1----:R1:W2:Y:S02]  /*9310*/  SYNCS.PHASECHK.TRANS64.TRYWAIT P0, [R0+URZ], R3 ;  /* 0x00000003000075a7 */ /* 0x0022a400080011ff */
[----:B--2---:R-:W-:Y:S05]  /*9320*/  @!P0 NANOSLEEP.SYNCS 0x989680 ;  /* 0x009896800000895d */ /* 0x004fea0003900000 */
[----:B------:R-:W2:Y:S02]  /*9330*/  @!P0 SYNCS.PHASECHK.TRANS64 P0, [R0+URZ], R3 ;  /* 0x00000003000085a7 */ /* 0x000ea400080010ff */
[----:B--2---:R-:W-:Y:S05]  /*9340*/  @!P0 BRA `(.L_x_204) ;  /* 0xfffffffc00f08947 */ /* 0x004fea000383ffff */
[----:B------:R-:W-:Y:S05]  /*9350*/  BRA `(.L_x_205) ;  /* 0xffffffa400607947 */ /* 0x000fea000383ffff */
.L_x_72:
[----:B-1----:R1:W2:Y:S02]  /*9360*/  SYNCS.PHASECHK.TRANS64.TRYWAIT P0, [R0+URZ+0x2b0], R5 ;  /* 0x0002b005000075a7 */ /* 0x0022a400080011ff */
[----:B--2---:R-:W-:Y:S05]  /*9370*/  @!P0 NANOSLEEP.SYNCS 0x989680 ;  /* 0x009896800000895d */ /* 0x004fea0003900000 */
[----:B------:R-:W2:Y:S02]  /*9380*/  @!P0 SYNCS.PHASECHK.TRANS64 P0, [R0+URZ+0x2b0], R5 ;  /* 0x0002b005000085a7 */ /* 0x000ea400080010ff */
[----:B--2---:R-:W-:Y:S05]  /*9390*/  @!P0 BRA `(.L_x_72) ;  /* 0xfffffffc00f08947 */ /* 0x004fea000383ffff */
[----:B------:R-:W-:Y:S05]  /*93a0*/  BRA `(.L_x_206) ;  /* 0xffffffa400bc7947 */ /* 0x000fea000383ffff */
.L_x_73:
[----:B------:R-:W-:-:S07]  /*93b0*/  MOV R0, UR5 ;  /* 0x0000000500007c02 */ /* 0x000fce0008000f00 */
.L_x_207:
[----:B-1----:R1:W2:Y:S02]  /*93c0*/  SYNCS.PHASECHK.TRANS64.TRYWAIT P0, [R0+URZ+0x260], R5 ;  /* 0x00026005000075a7 */ /* 0x0022a400080011ff */
[----:B--2---:R-:W-:Y:S05]  /*93d0*/  @!P0 NANOSLEEP.SYNCS 0x989680 ;  /* 0x009896800000895d */ /* 0x004fea0003900000 */
[----:B------:R-:W2:Y:S02]  /*93e0*/  @!P0 SYNCS.PHASECHK.TRANS64 P0, [R0+URZ+0x260], R5 ;  /* 0x00026005000085a7 */ /* 0x000ea400080010ff */
[----:B--2---:R-:W-:Y:S05]  /*93f0*/  @!P0 BRA `(.L_x_207) ;  /* 0xfffffffc00f08947 */ /* 0x004fea000383ffff */
[----:B------:R-:W-:Y:S05]  /*9400*/  BRA `(.L_x_208) ;  /* 0xffffffa400cc7947 */ /* 0x000fea000383ffff */
.L_x_74:
[----:B-1----:R1:W2:Y:S02]  /*9410*/  SYNCS.PHASECHK.TRANS64.TRYWAIT P1, [R0+URZ+0x250], R5 ;  /* 0x00025005000075a7 */ /* 0x0022a400080211ff */
[----:B--2---:R-:W-:Y:S05]  /*9420*/  @!P1 NANOSLEEP.SYNCS 0x989680 ;  /* 0x009896800000995d */ /* 0x004fea0003900000 */
[----:B------:R-:W2:Y:S02]  /*9430*/  @!P1 SYNCS.PHASECHK.TRANS64 P1, [R0+URZ+0x250], R5 ;  /* 0x00025005000095a7 */ /* 0x000ea400080210ff */
[----:B--2---:R-:W-:Y:S05]  /*9440*/  @!P1 BRA `(.L_x_74) ;  /* 0xfffffffc00f09947 */ /* 0x004fea000383ffff */
[----:B------:R-:W-:Y:S05]  /*9450*/  BRA `(.L_x_209) ;  /* 0xffffffa400fc7947 */ /* 0x000fea000383ffff */
.L_x_77:
[----:B------:R-:W-:-:S07]  /*9460*/  MOV R0, UR5 ;  /* 0x0000000500007c02 */ /* 0x000fce0008000f00 */
.L_x_210:
[----:B-1----:R1:W2:Y:S02]  /*9470*/  SYNCS.PHASECHK.TRANS64.TRYWAIT P0, [R0+URZ+0x260], R3 ;  /* 0x00026003000075a7 */ /* 0x0022a400080011ff */
[----:B--2---:R-:W-:Y:S05]  /*9480*/  @!P0 NANOSLEEP.SYNCS 0x989680 ;  /* 0x009896800000895d */ /* 0x004fea0003900000 */
[----:B------:R-:W2:Y:S02]  /*9490*/  @!P0 SYNCS.PHASECHK.TRANS64 P0, [R0+URZ+0x260], R3 ;  /* 0x00026003000085a7 */ /* 0x000ea400080010ff */
[----:B--2---:R-:W-:Y:S05]  /*94a0*/  @!P0 BRA `(.L_x_210) ;  /* 0xfffffffc00f08947 */ /* 0x004fea000383ffff */
[----:B------:R-:W-:Y:S05]  /*94b0*/  BRA `(.L_x_76) ;  /* 0xffffffa800507947 */ /* 0x000fea000383ffff */
.L_x_84:
[----:B-1----:R1:W2:Y:S02]  /*94c0*/  SYNCS.PHASECHK.TRANS64.TRYWAIT P1, [R0+URZ+0x250], R5 ;  /* 0x00025005000075a7 */ /* 0x0022a400080211ff */
[----:B--2---:R-:W-:Y:S05]  /*94d0*/  @!P1 NANOSLEEP.SYNCS 0x989680 ;  /* 0x009896800000995d */ /* 0x004fea0003900000 */
[----:B------:R-:W2:Y:S02]  /*94e0*/  @!P1 SYNCS.PHASECHK.TRANS64 P1, [R0+URZ+0x250], R5 ;  /* 0x00025005000095a7 */ /* 0x000ea400080210ff */
[----:B--2---:R-:W-:Y:S05]  /*94f0*/  @!P1 BRA `(.L_x_84) ;  /* 0xfffffffc00f09947 */ /* 0x004fea000383ffff */
[----:B------:R-:W-:Y:S05]  /*9500*/  BRA `(.L_x_211) ;  /* 0xffffffac00a87947 */ /* 0x000fea000383ffff */
.L_x_85:
[----:B------:R-:W-:-:S07]  /*9510*/  MOV R3, UR9 ;  /* 0x0000000900037c02 */ /* 0x000fce0008000f00 */
.L_x_212:
[----:B-1----:R1:W2:Y:S02]  /*9520*/  SYNCS.PHASECHK.TRANS64.TRYWAIT P0, [R3+URZ+0x290], R0 ;  /* 0x00029000030075a7 */ /* 0x0022a400080011ff */
[----:B--2---:R-:W-:Y:S05]  /*9530*/  @!P0 NANOSLEEP.SYNCS 0x989680 ;  /* 0x009896800000895d */ /* 0x004fea0003900000 */
[----:B------:R-:W2:Y:S02]  /*9540*/  @!P0 SYNCS.PHASECHK.TRANS64 P0, [R3+URZ+0x290], R0 ;  /* 0x00029000030085a7 */ /* 0x000ea400080010ff */
[----:B--2---:R-:W-:Y:S05]  /*9550*/  @!P0 BRA `(.L_x_212) ;  /* 0xfffffffc00f08947 */ /* 0x004fea000383ffff */
[----:B------:R-:W-:Y:S05]  /*9560*/  BRA `(.L_x_213) ;  /* 0xffffffac00dc7947 */ /* 0x000fea000383ffff */
.L_x_88:
[----:B------:R-:W-:Y:S07]  /*9570*/  MOV R0, UR7 ;  /* 0x0000000700007c02 */ /* 0x000fee0008000f00 */
.L_x_214:
[----:B-1----:R1:W2:Y:S02]  /*9580*/  SYNCS.PHASECHK.TRANS64.TRYWAIT P0, [R0+URZ], R3 ;  /* 0x00000003000075a7 */ /* 0x0022a400080011ff */
[----:B--2---:R-:W-:Y:S05]  /*9590*/  @!P0 NANOSLEEP.SYNCS 0x989680 ;  /* 0x009896800000895d */ /* 0x004fea0003900000 */
[----:B------:R-:W2:Y:S02]  /*95a0*/  @!P0 SYNCS.PHASECHK.TRANS64 P0, [R0+URZ], R3 ;  /* 0x00000003000085a7 */ /* 0x000ea400080010ff */
[----:B--2---:R-:W-:Y:S05]  /*95b0*/  @!P0 BRA `(.L_x_214) ;  /* 0xfffffffc00f08947 */ /* 0x004fea000383ffff */
[----:B------:R-:W-:Y:S05]  /*95c0*/  BRA `(.L_x_87) ;  /* 0xffffffb000147947 */ /* 0x000fea000383ffff */
.L_x_91:
[----:B------:R-:W-:-:S07]  /*95d0*/  MOV R0, UR5 ;  /* 0x0000000500007c02 */ /* 0x000fce0008000f00 */
.L_x_215:
[----:B--2---:R2:W3:Y:S02]  /*95e0*/  SYNCS.PHASECHK.TRANS64.TRYWAIT P0, [R0+URZ], R3 ;  /* 0x00000003000075a7 */ /* 0x0044e400080011ff */
[----:B---3--:R-:W-:Y:S05]  /*95f0*/  @!P0 NANOSLEEP.SYNCS 0x989680 ;  /* 0x009896800000895d */ /* 0x008fea0003900000 */
[----:B------:R-:W3:Y:S02]  /*9600*/  @!P0 SYNCS.PHASECHK.TRANS64 P0, [R0+URZ], R3 ;  /* 0x00000003000085a7 */ /* 0x000ee400080010ff */
[----:B---3--:R-:W-:Y:S05]  /*9610*/  @!P0 BRA `(.L_x_215) ;  /* 0xfffffffc00f08947 */ /* 0x008fea000383ffff */
[----:B------:R-:W-:Y:S05]  /*9620*/  BRA `(.L_x_216) ;  /* 0xffffffb000b47947 */ /* 0x000fea000383ffff */
.L_x_92:
[----:B------:R-:W-:-:S07]  /*9630*/  MOV R0, UR5 ;  /* 0x0000000500007c02 */ /* 0x000fce0008000f00 */
.L_x_217:
[----:B--2---:R2:W3:Y:S02]  /*9640*/  SYNCS.PHASECHK.TRANS64.TRYWAIT P0, [R0+URZ], R3 ;  /* 0x00000003000075a7 */ /* 0x0044e400080011ff */
[----:B---3--:R-:W-:Y:S05]  /*9650*/  @!P0 NANOSLEEP.SYNCS 0x989680 ;  /* 0x009896800000895d */ /* 0x008fea0003900000 */
[----:B------:R-:W3:Y:S02]  /*9660*/  @!P0 SYNCS.PHASECHK.TRANS64 P0, [R0+URZ], R3 ;  /* 0x00000003000085a7 */ /* 0x000ee400080010ff */
[----:B---3--:R-:W-:Y:S05]  /*9670*/  @!P0 BRA `(.L_x_217) ;  /* 0xfffffffc00f08947 */ /* 0x008fea000383ffff */
[----:B------:R-:W-:Y:S05]  /*9680*/  BRA `(.L_x_218) ;  /* 0xffffffb000c07947 */ /* 0x000fea000383ffff */
.L_x_93:
[----:B------:R-:W-:-:S07]  /*9690*/  MOV R0, UR5 ;  /* 0x0000000500007c02 */ /* 0x000fce0008000f00 */
.L_x_219:
[----:B--2---:R2:W3:Y:S02]  /*96a0*/  SYNCS.PHASECHK.TRANS64.TRYWAIT P0, [R0+URZ], R3 ;  /* 0x00000003000075a7 */ /* 0x0044e400080011ff */
[----:B---3--:R-:W-:Y:S05]  /*96b0*/  @!P0 NANOSLEEP.SYNCS 0x989680 ;  /* 0x009896800000895d */ /* 0x008fea0003900000 */
[----:B------:R-:W3:Y:S02]  /*96c0*/  @!P0 SYNCS.PHASECHK.TRANS64 P0, [R0+URZ], R3 ;  /* 0x00000003000085a7 */ /* 0x000ee400080010ff */
[----:B---3--:R-:W-:Y:S05]  /*96d0*/  @!P0 BRA `(.L_x_219) ;  /* 0xfffffffc00f08947 */ /* 0x008fea000383ffff */
[----:B------:R-:W-:Y:S05]  /*96e0*/  BRA `(.L_x_220) ;  /* 0xffffffb000cc7947 */ /* 0x000fea000383ffff */
.L_x_94:
[----:B------:R-:W-:-:S07]  /*96f0*/  MOV R0, UR7 ;  /* 0x0000000700007c02 */ /* 0x000fce0008000f00 */
.L_x_221:
[----:B--2---:R2:W3:Y:S02]  /*9700*/  SYNCS.PHASECHK.TRANS64.TRYWAIT P0, [R0+URZ], R3 ;  /* 0x00000003000075a7 */ /* 0x0044e400080011ff */
[----:B---3--:R-:W-:Y:S05]  /*9710*/  @!P0 NANOSLEEP.SYNCS 0x989680 ;  /* 0x009896800000895d */ /* 0x008fea0003900000 */
[----:B------:R-:W3:Y:S02]  /*9720*/  @!P0 SYNCS.PHASECHK.TRANS64 P0, [R0+URZ], R3 ;  /* 0x00000003000085a7 */ /* 0x000ee400080010ff */
[----:B---3--:R-:W-:Y:S05]  /*9730*/  @!P0 BRA `(.L_x_221) ;  /* 0xfffffffc00f08947 */ /* 0x008fea000383ffff */
[----:B------:R-:W-:Y:S05]  /*9740*/  BRA `(.L_x_222) ;  /* 0xffffffb000d87947 */ /* 0x000fea000383ffff */
.L_x_99:
[----:B--2---:R2:W3:Y:S02]  /*9750*/  SYNCS.PHASECHK.TRANS64.TRYWAIT P0, [R0+URZ+0x250], R3 ;  /* 0x00025003000075a7 */ /* 0x0044e400080011ff */
[----:B---3--:R-:W-:Y:S05]  /*9760*/  @!P0 NANOSLEEP.SYNCS 0x989680 ;  /* 0x009896800000895d */ /* 0x008fea0003900000 */
[----:B------:R-:W3:Y:S02]  /*9770*/  @!P0 SYNCS.PHASECHK.TRANS64 P0, [R0+URZ+0x250], R3 ;  /* 0x00025003000085a7 */ /* 0x000ee400080010ff */
[----:B---3--:R-:W-:Y:S05]  /*9780*/  @!P0 BRA `(.L_x_99) ;  /* 0xfffffffc00f08947 */ /* 0x008fea000383ffff */
[----:B------:R-:W-:Y:S05]  /*9790*/  BRA `(.L_x_223) ;  /* 0xffffffb400dc7947 */ /* 0x000fea000383ffff */
.L_x_102:
[----:B------:R-:W-:Y:S07]  /*97a0*/  MOV R0, UR7 ;  /* 0x0000000700007c02 */ /* 0x000fee0008000f00 */
.L_x_224:
[----:B--2---:R2:W3:Y:S02]  /*97b0*/  SYNCS.PHASECHK.TRANS64.TRYWAIT P0, [R0+URZ+0x248], R3 ;  /* 0x00024803000075a7 */ /* 0x0044e400080011ff */
[----:B---3--:R-:W-:Y:S05]  /*97c0*/  @!P0 NANOSLEEP.SYNCS 0x989680 ;  /* 0x009896800000895d */ /* 0x008fea0003900000 */
[----:B------:R-:W3:Y:S02]  /*97d0*/  @!P0 SYNCS.PHASECHK.TRANS64 P0, [R0+URZ+0x248], R3 ;  /* 0x00024803000085a7 */ /* 0x000ee400080010ff */
[----:B---3--:R-:W-:Y:S05]  /*97e0*/  @!P0 BRA `(.L_x_224) ;  /* 0xfffffffc00f08947 */ /* 0x008fea000383ffff */
[----:B------:R-:W-:Y:S05]  /*97f0*/  BRA `(.L_x_101) ;  /* 0xffffffb800bc7947 */ /* 0x000fea000383ffff */
.L_x_105:
[----:B--2---:R-:W-:Y:S07]  /*9800*/  MOV R3, UR7 ;  /* 0x0000000700037c02 */ /* 0x004fee0008000f00 */
.L_x_225:
[----:B-1----:R1:W2:Y:S02]  /*9810*/  SYNCS.PHASECHK.TRANS64.TRYWAIT P0, [R3+URZ+0x230], R12 ;  /* 0x0002300c030075a7 */ /* 0x0022a400080011ff */
[----:B--2---:R-:W-:Y:S05]  /*9820*/  @!P0 NANOSLEEP.SYNCS 0x989680 ;  /* 0x009896800000895d */ /* 0x004fea0003900000 */
[----:B------:R-:W2:Y:S02]  /*9830*/  @!P0 SYNCS.PHASECHK.TRANS64 P0, [R3+URZ+0x230], R12 ;  /* 0x0002300c030085a7 */ /* 0x000ea400080010ff */
[----:B--2---:R-:W-:Y:S05]  /*9840*/  @!P0 BRA `(.L_x_225) ;  /* 0xfffffffc00f08947 */ /* 0x004fea000383ffff */
[----:B------:R-:W-:Y:S05]  /*9850*/  BRA `(.L_x_226) ;  /* 0xffffffbc00347947 */ /* 0x000fea000383ffff */
.L_x_106:
[----:B------:R-:W-:Y:S07]  /*9860*/  MOV R3, UR7 ;  /* 0x0000000700037c02 */ /* 0x000fee0008000f00 */
.L_x_227:
[----:B-1----:R1:W2:Y:S02]  /*9870*/  SYNCS.PHASECHK.TRANS64.TRYWAIT P0, [R3+URZ+0x238], R12 ;  /* 0x0002380c030075a7 */ /* 0x0022a400080011ff */
[----:B--2---:R-:W-:Y:S05]  /*9880*/  @!P0 NANOSLEEP.SYNCS 0x989680 ;  /* 0x009896800000895d */ /* 0x004fea0003900000 */
[----:B------:R-:W2:Y:S02]  /*9890*/  @!P0 SYNCS.PHASECHK.TRANS64 P0, [R3+URZ+0x238], R12 ;  /* 0x0002380c030085a7 */ /* 0x000ea400080010ff */
[----:B--2---:R-:W-:Y:S05]  /*98a0*/  @!P0 BRA `(.L_x_227) ;  /* 0xfffffffc00f08947 */ /* 0x004fea000383ffff */
[----:B------:R-:W-:Y:S05]  /*98b0*/  BRA `(.L_x_228) ;  /* 0xffffffbc00b47947 */ /* 0x000fea000383ffff */
.L_x_108:
[----:B------:R-:W-:-:S07]  /*98c0*/  MOV R0, UR7 ;  /* 0x0000000700007c02 */ /* 0x000fce0008000f00 */
.L_x_229:
[----:B-1----:R1:W3:Y:S02]  /*98d0*/  SYNCS.PHASECHK.TRANS64.TRYWAIT P0, [R0+URZ+0x230], R3 ;  /* 0x00023003000075a7 */ /* 0x0022e400080011ff */
[----:B---3--:R-:W-:Y:S05]  /*98e0*/  @!P0 NANOSLEEP.SYNCS 0x989680 ;  /* 0x009896800000895d */ /* 0x008fea0003900000 */
[----:B------:R-:W3:Y:S02]  /*98f0*/  @!P0 SYNCS.PHASECHK.TRANS64 P0, [R0+URZ+0x230], R3 ;  /* 0x00023003000085a7 */ /* 0x000ee400080010ff */
[----:B---3--:R-:W-:Y:S05]  /*9900*/  @!P0 BRA `(.L_x_229) ;  /* 0xfffffffc00f08947 */ /* 0x008fea000383ffff */
[----:B------:R-:W-:Y:S05]  /*9910*/  BRA `(.L_x_230) ;  /* 0xffffffc000247947 */ /* 0x000fea000383ffff */
.L_x_110:
[----:B--2---:R2:W4:Y:S02]  /*9920*/  SYNCS.PHASECHK.TRANS64.TRYWAIT P0, [R0+URZ+0x250], R3 ;  /* 0x00025003000075a7 */ /* 0x00452400080011ff */
[----:B----4-:R-:W-:Y:S05]  /*9930*/  @!P0 NANOSLEEP.SYNCS 0x989680 ;  /* 0x009896800000895d */ /* 0x010fea0003900000 */
[----:B------:R-:W4:Y:S02]  /*9940*/  @!P0 SYNCS.PHASECHK.TRANS64 P0, [R0+URZ+0x250], R3 ;  /* 0x00025003000085a7 */ /* 0x000f2400080010ff */
[----:B----4-:R-:W-:Y:S05]  /*9950*/  @!P0 BRA `(.L_x_110) ;  /* 0xfffffffc00f08947 */ /* 0x010fea000383ffff */
[----:B------:R-:W-:Y:S05]  /*9960*/  BRA `(.L_x_231) ;  /* 0xffffffc000f47947 */ /* 0x000fea000383ffff */
.L_x_121:
[----:B-1----:R1:W3:Y:S02]  /*9970*/  SYNCS.PHASECHK.TRANS64.TRYWAIT P1, [R0+URZ+0x220], R3 ;  /* 0x00022003000075a7 */ /* 0x0022e400080211ff */
[----:B---3--:R-:W-:Y:S05]  /*9980*/  @!P1 NANOSLEEP.SYNCS 0x989680 ;  /* 0x009896800000995d */ /* 0x008fea0003900000 */
[----:B------:R-:W3:Y:S02]  /*9990*/  @!P1 SYNCS.PHASECHK.TRANS64 P1, [R0+URZ+0x220], R3 ;  /* 0x00022003000095a7 */ /* 0x000ee400080210ff */
[----:B---3--:R-:W-:Y:S05]  /*99a0*/  @!P1 BRA `(.L_x_121) ;  /* 0xfffffffc00f09947 */ /* 0x008fea000383ffff */
[----:B------:R-:W-:Y:S05]  /*99b0*/  BRA `(.L_x_120) ;  /* 0xffffffd0000c7947 */ /* 0x000fea000383ffff */
.L_x_123:
[----:B---3--:R3:W4:Y:S02]  /*99c0*/  SYNCS.PHASECHK.TRANS64.TRYWAIT P0, [R108+URZ+0x270], R7 ;  /* 0x000270076c0075a7 */ /* 0x00872400080011ff */
[----:B----4-:R-:W-:Y:S05]  /*99d0*/  @!P0 NANOSLEEP.SYNCS 0x989680 ;  /* 0x009896800000895d */ /* 0x010fea0003900000 */
[----:B------:R-:W4:Y:S02]  /*99e0*/  @!P0 SYNCS.PHASECHK.TRANS64 P0, [R108+URZ+0x270], R7 ;  /* 0x000270076c0085a7 */ /* 0x000f2400080010ff */
[----:B----4-:R-:W-:Y:S05]  /*99f0*/  @!P0 BRA `(.L_x_123) ;  /* 0xfffffffc00f08947 */ /* 0x010fea000383ffff */
[----:B------:R-:W-:Y:S05]  /*9a00*/  BRA `(.L_x_122) ;  /* 0xffffffd000607947 */ /* 0x000fea000383ffff */
.L_x_131:
[----:B--2---:R2:W3:Y:S02]  /*9a10*/  SYNCS.PHASECHK.TRANS64.TRYWAIT P0, [R75+URZ+0x220], R0 ;  /* 0x000220004b0075a7 */ /* 0x0044e400080011ff */
[----:B---3--:R-:W-:Y:S05]  /*9a20*/  @!P0 NANOSLEEP.SYNCS 0x989680 ;  /* 0x009896800000895d */ /* 0x008fea0003900000 */
[----:B------:R-:W3:Y:S02]  /*9a30*/  @!P0 SYNCS.PHASECHK.TRANS64 P0, [R75+URZ+0x220], R0 ;  /* 0x000220004b0085a7 */ /* 0x000ee400080010ff */
[----:B---3--:R-:W-:Y:S05]  /*9a40*/  @!P0 BRA `(.L_x_131) ;  /* 0xfffffffc00f08947 */ /* 0x008fea000383ffff */
[----:B------:R-:W-:Y:S05]  /*9a50*/  BRA `(.L_x_130) ;  /* 0xffffffdc00547947 */ /* 0x000fea000383ffff */
        .weak           $__internal_0_$__cuda_sm10x_tcgen05_guardrail_trap_col_being_dealloced_not_returned_by_alloc
        .type           $__internal_0_$__cuda_sm10x_tcgen05_guardrail_trap_col_being_dealloced_not_returned_by_alloc,@function
        .size           $__internal_0_$__cuda_sm10x_tcgen05_guardrail_trap_col_being_dealloced_not_returned_by_alloc,($__internal_1_$__cuda_sm10x_tcgen05_guardrail_trap_phase_invalid_during_alloc - $__internal_0_$__cuda_sm10x_tcgen05_guardrail_trap_col_being_dealloced_not_returned_by_alloc)
$__internal_0_$__cuda_sm10x_tcgen05_guardrail_trap_col_being_dealloced_not_returned_by_alloc:
[----:B------:R-:W-:Y:S05]  /*9a60*/  BPT.TRAP 0x1 ;  /* 0x000000040000795c */ /* 0x000fea0000300000 */
[----:B------:R-:W-:-:S04]  /*9a70*/  HFMA2 R3, -RZ, RZ, 0, 0 ;  /* 0x00000000ff037431 */ /* 0x000fc800000001ff */
[----:B------:R-:W-:Y:S05]  /*9a80*/  RET.REL.NODEC R2 `(_ZN7cutlass13device_kernelINS_4gemm6kernel13GemmUniversalIN4cute5tupleIJiiiiEEENS1_10collective13CollectiveMmaINS1_35MainloopSm100TmaUmmaWarpSpecializedILi34ELi2ELi4ENS5_IJNS4_1CILi1EEESB_SB_EEEEENS5_IJNSA_ILi64EEENSA_ILi128EEENSA_ILi32EEEEEEaNS5_IJlSB_lEEEaSI_NS4_8TiledMMAINS4_8MMA_AtomIJNS4_15SM100_MMA_S8_SSIaaiLi64ELi128ELNS4_4UMMA5MajorE0ELSN_0ELNSM_8SaturateE0EEEEEENS4_6LayoutISC_NS5_IJNSA_ILi0EEESS_SS_EEEEENS5_IJNS4_10UnderscoreESV_SV_EEEEENS4_13SM90_TMA_LOADENS4_14ComposedLayoutINS4_7SwizzleILi1ELi4ELi3EEENS4_18smem_ptr_flag_bitsILi8EEENSR_INS5_IJNSA_ILi8EEESG_EEENS5_IJSG_SB_EEEEEEEvNS4_8identityESY_S18_vS19_EENS_8epilogue10collective18CollectiveEpilogueINS1B_23Sm100TmaWarpSpecializedILi2ELi2ELi32ELb0ELb0EEEJSH_NS5_IJNSR_ISE_SB_EES1G_EEEaSI_aSI_NS1B_6fusion15FusionCallbacksIS1F_NS1I_17LinearCombinationIaiaiLNS_15FloatRoundStyleE2EEESH_S1H_JEEENS4_5SM1004TMEM4LOAD26SM100_TMEM_LOAD_16dp32b32xESY_NSZ_INS10_ILi2ELi4ELi3EEES13_NSR_INS5_IJS14_SE_EEENS5_IJSE_SB_EEEEEEENS4_39AutoVectorizingCopyWithAssumedAlignmentILi128EEENS4_14SM90_TMA_STOREES1W_S1Y_S1Y_EEEvvEEEEvNT_6ParamsE) ;  /* 0xffffff64025c7950 */ /* 0x000fea0003c3ffff */
        .weak           $__internal_1_$__cuda_sm10x_tcgen05_guardrail_trap_phase_invalid_during_alloc
        .type           $__internal_1_$__cuda_sm10x_tcgen05_guardrail_trap_phase_invalid_during_alloc,@function
        .size           $__internal_1_$__cuda_sm10x_tcgen05_guardrail_trap_phase_invalid_during_alloc,($__internal_2_$__cuda_sm10x_tcgen05_guardrail_trap_unallocated_columns_being_dealloced - $__internal_1_$__cuda_sm10x_tcgen05_guardrail_trap_phase_invalid_during_alloc)
$__internal_1_$__cuda_sm10x_tcgen05_guardrail_trap_phase_invalid_during_alloc:
[----:B------:R-:W-:Y:S05]  /*9a90*/  BPT.TRAP 0x1 ;  /* 0x000000040000795c */ /* 0x000fea0000300000 */
[----:B------:R-:W-:-:S04]  /*9aa0*/  MOV R3, 0x0 ;  /* 0x0000000000037802 */ /* 0x000fc80000000f00 */
[----:B------:R-:W-:Y:S05]  /*9ab0*/  RET.REL.NODEC R2 `(_ZN7cutlass13device_kernelINS_4gemm6kernel13GemmUniversalIN4cute5tupleIJiiiiEEENS1_10collective13CollectiveMmaINS1_35MainloopSm100TmaUmmaWarpSpecializedILi34ELi2ELi4ENS5_IJNS4_1CILi1EEESB_SB_EEEEENS5_IJNSA_ILi64EEENSA_ILi128EEENSA_ILi32EEEEEEaNS5_IJlSB_lEEEaSI_NS4_8TiledMMAINS4_8MMA_AtomIJNS4_15SM100_MMA_S8_SSIaaiLi64ELi128ELNS4_4UMMA5MajorE0ELSN_0ELNSM_8SaturateE0EEEEEENS4_6LayoutISC_NS5_IJNSA_ILi0EEESS_SS_EEEEENS5_IJNS4_10UnderscoreESV_SV_EEEEENS4_13SM90_TMA_LOADENS4_14ComposedLayoutINS4_7SwizzleILi1ELi4ELi3EEENS4_18smem_ptr_flag_bitsILi8EEENSR_INS5_IJNSA_ILi8EEESG_EEENS5_IJSG_SB_EEEEEEEvNS4_8identityESY_S18_vS19_EENS_8epilogue10collective18CollectiveEpilogueINS1B_23Sm100TmaWarpSpecializedILi2ELi2ELi32ELb0ELb0EEEJSH_NS5_IJNSR_ISE_SB_EES1G_EEEaSI_aSI_NS1B_6fusion15FusionCallbacksIS1F_NS1I_17LinearCombinationIaiaiLNS_15FloatRoundStyleE2EEESH_S1H_JEEENS4_5SM1004TMEM4LOAD26SM100_TMEM_LOAD_16dp32b32xESY_NSZ_INS10_ILi2ELi4ELi3EEES13_NSR_INS5_IJS14_SE_EEENS5_IJSE_SB_EEEEEEENS4_39AutoVectorizingCopyWithAssumedAlignmentILi128EEENS4_14SM90_TMA_STOREES1W_S1Y_S1Y_EEEvvEEEEvNT_6ParamsE) ;  /* 0xffffff6402507950 */ /* 0x000fea0003c3ffff */
        .weak           $__internal_2_$__cuda_sm10x_tcgen05_guardrail_trap_unallocated_columns_being_dealloced
        .type           $__internal_2_$__cuda_sm10x_tcgen05_guardrail_trap_unallocated_columns_being_dealloced,@function
        .size           $__internal_2_$__cuda_sm10x_tcgen05_guardrail_trap_unallocated_columns_being_dealloced,(.L_x_233 - $__internal_2_$__cuda_sm10x_tcgen05_guardrail_trap_unallocated_columns_being_dealloced)
$__internal_2_$__cuda_sm10x_tcgen05_guardrail_trap_unallocated_columns_being_dealloced:
[----:B------:R-:W-:Y:S05]  /*9ac0*/  BPT.TRAP 0x1 ;  /* 0x000000040000795c */ /* 0x000fea0000300000 */
[----:B------:R-:W-:-:S04]  /*9ad0*/  HFMA2 R3, -RZ, RZ, 0, 0 ;  /* 0x00000000ff037431 */ /* 0x000fc800000001ff */
[----:B------:R-:W-:Y:S05]  /*9ae0*/  RET.REL.NODEC R2 `(_ZN7cutlass13device_kernelINS_4gemm6kernel13GemmUniversalIN4cute5tupleIJiiiiEEENS1_10collective13CollectiveMmaINS1_35MainloopSm100TmaUmmaWarpSpecializedILi34ELi2ELi4ENS5_IJNS4_1CILi1EEESB_SB_EEEEENS5_IJNSA_ILi64EEENSA_ILi128EEENSA_ILi32EEEEEEaNS5_IJlSB_lEEEaSI_NS4_8TiledMMAINS4_8MMA_AtomIJNS4_15SM100_MMA_S8_SSIaaiLi64ELi128ELNS4_4UMMA5MajorE0ELSN_0ELNSM_8SaturateE0EEEEEENS4_6LayoutISC_NS5_IJNSA_ILi0EEESS_SS_EEEEENS5_IJNS4_10UnderscoreESV_SV_EEEEENS4_13SM90_TMA_LOADENS4_14ComposedLayoutINS4_7SwizzleILi1ELi4ELi3EEENS4_18smem_ptr_flag_bitsILi8EEENSR_INS5_IJNSA_ILi8EEESG_EEENS5_IJSG_SB_EEEEEEEvNS4_8identityESY_S18_vS19_EENS_8epilogue10collective18CollectiveEpilogueINS1B_23Sm100TmaWarpSpecializedILi2ELi2ELi32ELb0ELb0EEEJSH_NS5_IJNSR_ISE_SB_EES1G_EEEaSI_aSI_NS1B_6fusion15FusionCallbacksIS1F_NS1I_17LinearCombinationIaiaiLNS_15FloatRoundStyleE2EEESH_S1H_JEEENS4_5SM1004TMEM4LOAD26SM100_TMEM_LOAD_16dp32b32xESY_NSZ_INS10_ILi2ELi4ELi3EEES13_NSR_INS5_IJS14_SE_EEENS5_IJSE_SB_EEEEEEENS4_39AutoVectorizingCopyWithAssumedAlignmentILi128EEENS4_14SM90_TMA_STOREES1W_S1Y_S1Y_EEEvvEEEEvNT_6ParamsE) ;  /* 0xffffff6402447950 */ /* 0x000fea0003c3ffff */
.L_x_232:
[----:B------:R-:W-:-:S00]  /*9af0*/  BRA `(.L_x_232) ;  /* 0xfffffffc00fc7947 */ /* 0x000fc0000383ffff */
[----:B------:R-:W-:-:S00]  /*9b00*/  NOP ;  /* 0x0000000000007918 */ /* 0x000fc00000000000 */
[----:B------:R-:W-:-:S00]  /*9b10*/  NOP ;  /* 0x0000000000007918 */ /* 0x000fc00000000000 */
[----:B------:R-:W-:-:S00]  /*9b20*/  NOP ;  /* 0x0000000000007918 */ /* 0x000fc00000000000 */
[----:B------:R-:W-:-:S00]  /*9b30*/  NOP ;  /* 0x0000000000007918 */ /* 0x000fc00000000000 */
[----:B------:R-:W-:-:S00]  /*9b40*/  NOP ;  /* 0x0000000000007918 */ /* 0x000fc00000000000 */
[----:B------:R-:W-:-:S00]  /*9b50*/  NOP ;  /* 0x0000000000007918 */ /* 0x000fc00000000000 */
[----:B------:R-:W-:-:S00]  /*9b60*/  NOP ;  /* 0x0000000000007918 */ /* 0x000fc00000000000 */
[----:B------:R-:W-:-:S00]  /*9b70*/  NOP ;  /* 0x0000000000007918 */ /* 0x000fc00000000000 */
.L_x_233:


//--------------------- .nv.global.init           --------------------------
	.section	.nv.global.init,"aw",@progbits
.nv.global.init:
	.type		$str$27,@object
	.size		$str$27,($str$28 - $str$27)
$str$27:
        /*0000*/ 	.byte	0x28, 0x61, 0x64, 0x64, 0x72, 0x65, 0x73, 0x73, 0x20, 0x26, 0x20, 0x6d, 0x61, 0x73, 0x6b, 0x29
        /*0010*/ 	.byte	0x20, 0x3d, 0x3d, 0x20, 0x30, 0x00
	.type		$str$28,@object
	.size		$str$28,($str$26 - $str$28)
$str$28:
        /*0016*/ 	.byte	0x2f, 0x74, 0x6d, 0x70, 0x2f, 0x63, 0x75, 0x74, 0x6c, 0x61, 0x73, 0x73, 0x5f, 0x73, 0x77, 0x65
        /*0026*/ 	.byte	0x65, 0x70, 0x5f, 0x73, 0x72, 0x63, 0x2f, 0x69, 0x6e, 0x63, 0x6c, 0x75, 0x64, 0x65, 0x2f, 0x63
        /*0036*/ 	.byte	0x75, 0x74, 0x65, 0x2f, 0x70, 0x6f, 0x69, 0x6e, 0x74, 0x65, 0x72, 0x5f, 0x66, 0x6c, 0x61, 0x67
        /*0046*/ 	.byte	0x67, 0x65, 0x64, 0x2e, 0x68, 0x70, 0x70, 0x00
	.type		$str$26,@object
	.size		$str$26,($str$25 - $str$26)
$str$26:
        /*004e*/ 	.byte	0x2f, 0x74, 0x6d, 0x70, 0x2f, 0x63, 0x75, 0x74, 0x6c, 0x61, 0x73, 0x73, 0x5f, 0x73, 0x77, 0x65
        /*005e*/ 	.byte	0x65, 0x70, 0x5f, 0x73, 0x72, 0x63, 0x2f, 0x69, 0x6e, 0x63, 0x6c, 0x75, 0x64, 0x65, 0x2f, 0x63
        /*006e*/ 	.byte	0x75, 0x74, 0x65, 0x2f, 0x61, 0x74, 0x6f, 0x6d, 0x2f, 0x63, 0x6f, 0x70, 0x79, 0x5f, 0x74, 0x72
        /*007e*/ 	.byte	0x61, 0x69, 0x74, 0x73, 0x5f, 0x73, 0x6d, 0x31, 0x30, 0x30, 0x2e, 0x68, 0x70, 0x70, 0x00
	.type		$str$25,@object
	.size		$str$25,(__unnamed_1 - $str$25)
$str$25:
        /*008d*/ 	.byte	0x28, 0x28, 0x75, 0x69, 0x6e, 0x74, 0x33, 0x32, 0x5f, 0x74, 0x28, 0x74, 0x68, 0x72, 0x65, 0x61
        /*009d*/ 	.byte	0x64, 0x49, 0x64, 0x78, 0x2e, 0x78, 0x29, 0x20, 0x2f, 0x20, 0x33, 0x32, 0x29, 0x20, 0x25, 0x20
        /*00ad*/ 	.byte	0x34, 0x29, 0x20, 0x3d, 0x3d, 0x20, 0x28, 0x28, 0x28, 0x74, 0x6d, 0x65, 0x6d, 0x5f, 0x61, 0x64
        /*00bd*/ 	.byte	0x64, 0x72, 0x20, 0x3e, 0x3e, 0x20, 0x31, 0x36, 0x29, 0x20, 0x2f, 0x20, 0x33, 0x32, 0x29, 0x20
        /*00cd*/ 	.byte	0x25, 0x20, 0x34, 0x29, 0x00
	.type		__unnamed_1,@object
	.size		__unnamed_1,(__unnamed_2 - __unnamed_1)
__unnamed_1:
        /*00d2*/ 	.byte	0x61, 0x75, 0x74, 0x6f, 0x20, 0x63, 0x75, 0x74, 0x65, 0x3a, 0x3a, 0x61, 0x73, 0x5f, 0x70, 0x6f
        /* <DEDUP_REMOVED lines=24> */
        /*0262*/ 	.byte	0x00
	.type		__unnamed_2,@object
	.size		__unnamed_2,(.L_2 - __unnamed_2)
__unnamed_2:
        /* <DEDUP_REMOVED lines=41> */
.L_2:


//--------------------- .nv.shared._ZN7cutlass13device_kernelINS_4gemm6kernel13GemmUniversalIN4cute5tupleIJiiiiEEENS1_10collective13CollectiveMmaINS1_35MainloopSm100TmaUmmaWarpSpecializedILi34ELi2ELi4ENS5_IJNS4_1CILi1EEESB_SB_EEEEENS5_IJNSA_ILi64EEENSA_ILi128EEENSA_ILi32EEEEEEaNS5_IJlSB_lEEEaSI_NS4_8TiledMMAINS4_8MMA_AtomIJNS4_15SM100_MMA_S8_SSIaaiLi64ELi128ELNS4_4UMMA5MajorE0ELSN_0ELNSM_8SaturateE0EEEEEENS4_6LayoutISC_NS5_IJNSA_ILi0EEESS_SS_EEEEENS5_IJNS4_10UnderscoreESV_SV_EEEEENS4_13SM90_TMA_LOADENS4_14ComposedLayoutINS4_7SwizzleILi1ELi4ELi3EEENS4_18smem_ptr_flag_bitsILi8EEENSR_INS5_IJNSA_ILi8EEESG_EEENS5_IJSG_SB_EEEEEEEvNS4_8identityESY_S18_vS19_EENS_8epilogue10collective18CollectiveEpilogueINS1B_23Sm100TmaWarpSpecializedILi2ELi2ELi32ELb0ELb0EEEJSH_NS5_IJNSR_ISE_SB_EES1G_EEEaSI_aSI_NS1B_6fusion15FusionCallbacksIS1F_NS1I_17LinearCombinationIaiaiLNS_15FloatRoundStyleE2EEESH_S1H_JEEENS4_5SM1004TMEM4LOAD26SM100_TMEM_LOAD_16dp32b32xESY_NSZ_INS10_ILi2ELi4ELi3EEES13_NSR_INS5_IJS14_SE_EEENS5_IJSE_SB_EEEEEEENS4_39AutoVectorizingCopyWithAssumedAlignmentILi128EEENS4_14SM90_TMA_STOREES1W_S1Y_S1Y_EEEvvEEEEvNT_6ParamsE --------------------------
	.section	.nv.shared._ZN7cutlass13device_kernelINS_4gemm6kernel13GemmUniversalIN4cute5tupleIJiiiiEEENS1_10collective13CollectiveMmaINS1_35MainloopSm100TmaUmmaWarpSpecializedILi34ELi2ELi4ENS5_IJNS4_1CILi1EEESB_SB_EEEEENS5_IJNSA_ILi64EEENSA_ILi128EEENSA_ILi32EEEEEEaNS5_IJlSB_lEEEaSI_NS4_8TiledMMAINS4_8MMA_AtomIJNS4_15SM100_MMA_S8_SSIaaiLi64ELi128ELNS4_4UMMA5MajorE0ELSN_0ELNSM_8SaturateE0EEEEEENS4_6LayoutISC_NS5_IJNSA_ILi0EEESS_SS_EEEEENS5_IJNS4_10UnderscoreESV_SV_EEEEENS4_13SM90_TMA_LOADENS4_14ComposedLayoutINS4_7SwizzleILi1ELi4ELi3EEENS4_18smem_ptr_flag_bitsILi8EEENSR_INS5_IJNSA_ILi8EEESG_EEENS5_IJSG_SB_EEEEEEEvNS4_8identityESY_S18_vS19_EENS_8epilogue10collective18CollectiveEpilogueINS1B_23Sm100TmaWarpSpecializedILi2ELi2ELi32ELb0ELb0EEEJSH_NS5_IJNSR_ISE_SB_EES1G_EEEaSI_aSI_NS1B_6fusion15FusionCallbacksIS1F_NS1I_17LinearCombinationIaiaiLNS_15FloatRoundStyleE2EEESH_S1H_JEEENS4_5SM1004TMEM4LOAD26SM100_TMEM_LOAD_16dp32b32xESY_NSZ_INS10_ILi2ELi4ELi3EEES13_NSR_INS5_IJS14_SE_EEENS5_IJSE_SB_EEEEEEENS4_39AutoVectorizingCopyWithAssumedAlignmentILi128EEENS4_14SM90_TMA_STOREES1W_S1Y_S1Y_EEEvvEEEEvNT_6ParamsE,"aw",@nobits
	.sectionflags	@""
	.align	16
	.zero		1024


//--------------------- .nv.shared.reserved.0     --------------------------
	.section	.nv.shared.reserved.0,"aw",@nobits
	.weak		__nv_reservedSMEM_offset_0_alias
	.size		__nv_reservedSMEM_offset_0_alias, 0, 64
	.other		__nv_reservedSMEM_offset_0_alias,@"STO_CUDA_RESERVED_SHARED STV_DEFAULT"
__nv_reservedSMEM_offset_0_alias:
	.zero		0
.nv.shared.reserved.0:
	.zero		64
	.weak		__nv_reservedSMEM_tcgen05_partition
	.type		__nv_reservedSMEM_tcgen05_partition,@object
	.size		__nv_reservedSMEM_tcgen05_partition,(.L_0 - __nv_reservedSMEM_tcgen05_partition)
__nv_reservedSMEM_tcgen05_partition:
	.zero		32
.L_0:


//--------------------- .nv.global                --------------------------
	.section	.nv.global,"aw",@nobits
.nv.global:
	.type		_ZN40_INTERNAL_9cd60420_4_k_cu_938534e9_235714cute1_E,@object
	.size		_ZN40_INTERNAL_9cd60420_4_k_cu_938534e9_235714cute1_E,(_ZN40_INTERNAL_9cd60420_4_k_cu_938534e9_235714cuda3std3__45__cpo6cbeginE - _ZN40_INTERNAL_9cd60420_4_k_cu_938534e9_235714cute1_E)
_ZN40_INTERNAL_9cd60420_4_k_cu_938534e9_235714cute1_E:
	.zero		1
	.type		_ZN40_INTERNAL_9cd60420_4_k_cu_938534e9_235714cuda3std3__45__cpo6cbeginE,@object
	.size		_ZN40_INTERNAL_9cd60420_4_k_cu_938534e9_235714cuda3std3__45__cpo6cbeginE,(_ZN40_INTERNAL_9cd60420_4_k_cu_938534e9_235714cuda3std3__48in_placeE - _ZN40_INTERNAL_9cd60420_4_k_cu_938534e9_235714cuda3std3__45__cpo6cbeginE)
_ZN40_INTERNAL_9cd60420_4_k_cu_938534e9_235714cuda3std3__45__cpo6cbeginE:
	.zero		1
	.type		_ZN40_INTERNAL_9cd60420_4_k_cu_938534e9_235714cuda3std3__48in_placeE,@object
	.size		_ZN40_INTERNAL_9cd60420_4_k_cu_938534e9_235714cuda3std3__48in_placeE,(_ZN40_INTERNAL_9cd60420_4_k_cu_938534e9_235714cuda3std6ranges3__45__cpo9iter_moveE - _ZN40_INTERNAL_9cd60420_4_k_cu_938534e9_235714cuda3std3__48in_placeE)
_ZN40_INTERNAL_9cd60420_4_k_cu_938534e9_235714cuda3std3__48in_placeE:
	.zero		1
	.type		_ZN40_INTERNAL_9cd60420_4_k_cu_938534e9_235714cuda3std6ranges3__45__cpo9iter_moveE,@object
	.size		_ZN40_INTERNAL_9cd60420_4_k_cu_938534e9_235714cuda3std6ranges3__45__cpo9iter_moveE,(_ZN40_INTERNAL_9cd60420_4_k_cu_938534e9_235714cuda3std3__45__cpo5beginE - _ZN40_INTERNAL_9cd60420_4_k_cu_938534e9_235714cuda3std6ranges3__45__cpo9iter_moveE)
_ZN40_INTERNAL_9cd60420_4_k_cu_938534e9_235714cuda3std6ranges3__45__cpo9iter_moveE:
	.zero		1
	.type		_ZN40_INTERNAL_9cd60420_4_k_cu_938534e9_235714cuda3std3__45__cpo5beginE,@object
	.size		_ZN40_INTERNAL_9cd60420_4_k_cu_938534e9_235714cuda3std3__45__cpo5beginE,(_ZN40_INTERNAL_9cd60420_4_k_cu_938534e9_235714cuda3std3__442_GLOBAL__N__9cd60420_4_k_cu_938534e9_235716ignoreE - _ZN40_INTERNAL_9cd60420_4_k_cu_938534e9_235714cuda3std3__45__cpo5beginE)
_ZN40_INTERNAL_9cd60420_4_k_cu_938534e9_235714cuda3std3__45__cpo5beginE:
	.zero		1
	.type		_ZN40_INTERNAL_9cd60420_4_k_cu_938534e9_235714cuda3std3__442_GLOBAL__N__9cd60420_4_k_cu_938534e9_235716ignoreE,@object
	.size		_ZN40_INTERNAL_9cd60420_4_k_cu_938534e9_235714cuda3std3__442_GLOBAL__N__9cd60420_4_k_cu_938534e9_235716ignoreE,(_ZN40_INTERNAL_9cd60420_4_k_cu_938534e9_235714cute7productE - _ZN40_INTERNAL_9cd60420_4_k_cu_938534e9_235714cuda3std3__442_GLOBAL__N__9cd60420_4_k_cu_938534e9_235716ignoreE)
_ZN40_INTERNAL_9cd60420_4_k_cu_938534e9_235714cuda3std3__442_GLOBAL__N__9cd60420_4_k_cu_938534e9_235716ignoreE:
	.zero		1
	.type		_ZN40_INTERNAL_9cd60420_4_k_cu_938534e9_235714cute7productE,@object
	.size		_ZN40_INTERNAL_9cd60420_4_k_cu_938534e9_235714cute7productE,(_ZN40_INTERNAL_9cd60420_4_k_cu_938534e9_235714cuda3std3__45__cpo3endE - _ZN40_INTERNAL_9cd60420_4_k_cu_938534e9_235714cute7productE)
_ZN40_INTERNAL_9cd60420_4_k_cu_938534e9_235714cute7productE:
	.zero		1
	.type		_ZN40_INTERNAL_9cd60420_4_k_cu_938534e9_235714cuda3std3__45__cpo3endE,@object
	.size		_ZN40_INTERNAL_9cd60420_4_k_cu_938534e9_235714cuda3std3__45__cpo3endE,(_ZN40_INTERNAL_9cd60420_4_k_cu_938534e9_235714cuda3std3__419piecewise_constructE - _ZN40_INTERNAL_9cd60420_4_k_cu_938534e9_235714cuda3std3__45__cpo3endE)
_ZN40_INTERNAL_9cd60420_4_k_cu_938534e9_235714cuda3std3__45__cpo3endE:
	.zero		1
	.type		_ZN40_INTERNAL_9cd60420_4_k_cu_938534e9_235714cuda3std3__419piecewise_constructE,@object
	.size		_ZN40_INTERNAL_9cd60420_4_k_cu_938534e9_235714cuda3std3__419piecewise_constructE,(_ZN40_INTERNAL_9cd60420_4_k_cu_938534e9_235714cuda3std3__45__cpo4cendE - _ZN40_INTERNAL_9cd60420_4_k_cu_938534e9_235714cuda3std3__419piecewise_constructE)
_ZN40_INTERNAL_9cd60420_4_k_cu_938534e9_235714cuda3std3__419piecewise_constructE:
	.zero		1
	.type		_ZN40_INTERNAL_9cd60420_4_k_cu_938534e9_235714cuda3std3__45__cpo4cendE,@object
	.size		_ZN40_INTERNAL_9cd60420_4_k_cu_938534e9_235714cuda3std3__45__cpo4cendE,(_ZN40_INTERNAL_9cd60420_4_k_cu_938534e9_235714cuda3std6ranges3__45__cpo4swapE - _ZN40_INTERNAL_9cd60420_4_k_cu_938534e9_235714cuda3std3__45__cpo4cendE)
_ZN40_INTERNAL_9cd60420_4_k_cu_938534e9_235714cuda3std3__45__cpo4cendE:
	.zero		1
	.type		_ZN40_INTERNAL_9cd60420_4_k_cu_938534e9_235714cuda3std6ranges3__45__cpo4swapE,@object
	.size		_ZN40_INTERNAL_9cd60420_4_k_cu_938534e9_235714cuda3std6ranges3__45__cpo4swapE,(.L_10 - _ZN40_INTERNAL_9cd60420_4_k_cu_938534e9_235714cuda3std6ranges3__45__cpo4swapE)
_ZN40_INTERNAL_9cd60420_4_k_cu_938534e9_235714cuda3std6ranges3__45__cpo4swapE:
	.zero		1
.L_10:


//--------------------- .nv.constant0._ZN7cutlass13device_kernelINS_4gemm6kernel13GemmUniversalIN4cute5tupleIJiiiiEEENS1_10collective13CollectiveMmaINS1_35MainloopSm100TmaUmmaWarpSpecializedILi34ELi2ELi4ENS5_IJNS4_1CILi1EEESB_SB_EEEEENS5_IJNSA_ILi64EEENSA_ILi128EEENSA_ILi32EEEEEEaNS5_IJlSB_lEEEaSI_NS4_8TiledMMAINS4_8MMA_AtomIJNS4_15SM100_MMA_S8_SSIaaiLi64ELi128ELNS4_4UMMA5MajorE0ELSN_0ELNSM_8SaturateE0EEEEEENS4_6LayoutISC_NS5_IJNSA_ILi0EEESS_SS_EEEEENS5_IJNS4_10UnderscoreESV_SV_EEEEENS4_13SM90_TMA_LOADENS4_14ComposedLayoutINS4_7SwizzleILi1ELi4ELi3EEENS4_18smem_ptr_flag_bitsILi8EEENSR_INS5_IJNSA_ILi8EEESG_EEENS5_IJSG_SB_EEEEEEEvNS4_8identityESY_S18_vS19_EENS_8epilogue10collective18CollectiveEpilogueINS1B_23Sm100TmaWarpSpecializedILi2ELi2ELi32ELb0ELb0EEEJSH_NS5_IJNSR_ISE_SB_EES1G_EEEaSI_aSI_NS1B_6fusion15FusionCallbacksIS1F_NS1I_17LinearCombinationIaiaiLNS_15FloatRoundStyleE2EEESH_S1H_JEEENS4_5SM1004TMEM4LOAD26SM100_TMEM_LOAD_16dp32b32xESY_NSZ_INS10_ILi2ELi4ELi3EEES13_NSR_INS5_IJS14_SE_EEENS5_IJSE_SB_EEEEEEENS4_39AutoVectorizingCopyWithAssumedAlignmentILi128EEENS4_14SM90_TMA_STOREES1W_S1Y_S1Y_EEEvvEEEEvNT_6ParamsE --------------------------
	.section	.nv.constant0._ZN7cutlass13device_kernelINS_4gemm6kernel13GemmUniversalIN4cute5tupleIJiiiiEEENS1_10collective13CollectiveMmaINS1_35MainloopSm100TmaUmmaWarpSpecializedILi34ELi2ELi4ENS5_IJNS4_1CILi1EEESB_SB_EEEEENS5_IJNSA_ILi64EEENSA_ILi128EEENSA_ILi32EEEEEEaNS5_IJlSB_lEEEaSI_NS4_8TiledMMAINS4_8MMA_AtomIJNS4_15SM100_MMA_S8_SSIaaiLi64ELi128ELNS4_4UMMA5MajorE0ELSN_0ELNSM_8SaturateE0EEEEEENS4_6LayoutISC_NS5_IJNSA_ILi0EEESS_SS_EEEEENS5_IJNS4_10UnderscoreESV_SV_EEEEENS4_13SM90_TMA_LOADENS4_14ComposedLayoutINS4_7SwizzleILi1ELi4ELi3EEENS4_18smem_ptr_flag_bitsILi8EEENSR_INS5_IJNSA_ILi8EEESG_EEENS5_IJSG_SB_EEEEEEEvNS4_8identityESY_S18_vS19_EENS_8epilogue10collective18CollectiveEpilogueINS1B_23Sm100TmaWarpSpecializedILi2ELi2ELi32ELb0ELb0EEEJSH_NS5_IJNSR_ISE_SB_EES1G_EEEaSI_aSI_NS1B_6fusion15FusionCallbacksIS1F_NS1I_17LinearCombinationIaiaiLNS_15FloatRoundStyleE2EEESH_S1H_JEEENS4_5SM1004TMEM4LOAD26SM100_TMEM_LOAD_16dp32b32xESY_NSZ_INS10_ILi2ELi4ELi3EEES13_NSR_INS5_IJS14_SE_EEENS5_IJSE_SB_EEEEEEENS4_39AutoVectorizingCopyWithAssumedAlignmentILi128EEENS4_14SM90_TMA_STOREES1W_S1Y_S1Y_EEEvvEEEEvNT_6ParamsE,"a",@progbits
	.sectionflags	@""
	.align	4
.nv.constant0._ZN7cutlass13device_kernelINS_4gemm6kernel13GemmUniversalIN4cute5tupleIJiiiiEEENS1_10collective13CollectiveMmaINS1_35MainloopSm100TmaUmmaWarpSpecializedILi34ELi2ELi4ENS5_IJNS4_1CILi1EEESB_SB_EEEEENS5_IJNSA_ILi64EEENSA_ILi128EEENSA_ILi32EEEEEEaNS5_IJlSB_lEEEaSI_NS4_8TiledMMAINS4_8MMA_AtomIJNS4_15SM100_MMA_S8_SSIaaiLi64ELi128ELNS4_4UMMA5MajorE0ELSN_0ELNSM_8SaturateE0EEEEEENS4_6LayoutISC_NS5_IJNSA_ILi0EEESS_SS_EEEEENS5_IJNS4_10UnderscoreESV_SV_EEEEENS4_13SM90_TMA_LOADENS4_14ComposedLayoutINS4_7SwizzleILi1ELi4ELi3EEENS4_18smem_ptr_flag_bitsILi8EEENSR_INS5_IJNSA_ILi8EEESG_EEENS5_IJSG_SB_EEEEEEEvNS4_8identityESY_S18_vS19_EENS_8epilogue10collective18CollectiveEpilogueINS1B_23Sm100TmaWarpSpecializedILi2ELi2ELi32ELb0ELb0EEEJSH_NS5_IJNSR_ISE_SB_EES1G_EEEaSI_aSI_NS1B_6fusion15FusionCallbacksIS1F_NS1I_17LinearCombinationIaiaiLNS_15FloatRoundStyleE2EEESH_S1H_JEEENS4_5SM1004TMEM4LOAD26SM100_TMEM_LOAD_16dp32b32xESY_NSZ_INS10_ILi2ELi4ELi3EEES13_NSR_INS5_IJS14_SE_EEENS5_IJSE_SB_EEEEEEENS4_39AutoVectorizingCopyWithAssumedAlignmentILi128EEENS4_14SM90_TMA_STOREES1W_S1Y_S1Y_EEEvvEEEEvNT_6ParamsE:
	.zero		2944


//--------------------- SYMBOLS --------------------------

	.type		.nv.reservedSmem.offset0,@object
	.size		.nv.reservedSmem.offset0,0x4
	.type		.nv.reservedSmem.cap,@object
	.size		.nv.reservedSmem.cap,0x4
	.type		__assertfail,@function
